	.target	sm_100a

	.elftype	@"ET_EXEC"


//--------------------- .note.nv.tkinfo           --------------------------
	.section	.note.nv.tkinfo,"",@"SHT_NOTE"
	.sectionflags	@"SHF_NOTE_NV_TKINFO"
	.tkinfo
        /*0018*/ 	.word	0x00000002
        /*0030*/ 	.string	""
        /*0030*/ 	.string	"ptxas"
        /*0030*/ 	.string	"Cuda compilation tools, release 13.0, V13.0.88"
        /*0030*/ 	.string	"Build cuda_13.0.r13.0/compiler.36424714_0"
        /*0030*/ 	.string	"-arch sm_100a -m 64 "



//--------------------- .note.nv.cuinfo           --------------------------
	.section	.note.nv.cuinfo,"",@"SHT_NOTE"
	.sectionflags	@"SHF_NOTE_NV_CUINFO"
        /*0018*/ 	.short	0x0002
        /*001a*/ 	.short	0x0064
        /*001c*/ 	.short	0x0082
	.zero		2


//--------------------- .nv.info                  --------------------------
	.section	.nv.info,"",@"SHT_CUDA_INFO"
	.align	4


	//----- nvinfo : EIATTR_REGCOUNT
	.align		4
        /*0000*/ 	.byte	0x04, 0x2f
        /*0002*/ 	.short	(.L_19 - .L_18)
	.align		4
.L_18:
        /*0004*/ 	.word	index@(_ZN7cutlass13device_kernelINS_4gemm6kernel13GemmUniversalIN4cute5tupleIJiiiiEEENS1_10collective13CollectiveMmaINS1_35MainloopSm100TmaUmmaWarpSpecializedILi8ELi2ELi4ENS5_IJNS4_1CILi1EEESB_SB_EEEEENS5_IJNSA_ILi64EEENSA_ILi128EEESE_EEENS_6half_tENS5_IJSB_llEEESH_SI_NS4_8TiledMMAINS4_8MMA_AtomIJNS4_20SM100_MMA_F16BF16_SSISH_SH_fLi64ELi128ELNS4_4UMMA5MajorE1ELSN_1ELNSM_7ScaleInE0ELSO_0EEEEEENS4_6LayoutISC_NS5_IJNSA_ILi0EEESS_SS_EEEEENS5_IJNS4_10UnderscoreESV_SV_EEEEENS4_13SM90_TMA_LOADENS4_14ComposedLayoutINS4_7SwizzleILi3ELi4ELi3EEENS4_18smem_ptr_flag_bitsILi16EEENSR_INS5_IJSE_NSA_ILi8EEEEEENS5_IJSB_SE_EEEEEEEvNS4_8identityESY_S18_vS19_EENS_8epilogue10collective18CollectiveEpilogueINS1B_23Sm100TmaWarpSpecializedILi4ELi2ELi16ELb1ELb0EEEJSG_NS5_IJNSR_ISE_SB_EENSR_INSA_ILi32EEESB_EEEEESH_NS5_IJlSB_lEEESH_S1K_NS1B_6fusion15FusionCallbacksIS1F_NS1L_17LinearCombinationISH_fSH_fLNS_15FloatRoundStyleE2EEESG_S1J_JEEENS4_5SM1004TMEM4LOAD26SM100_TMEM_LOAD_16dp256b4xESY_NSZ_INS10_ILi2ELi4ELi3EEES13_NSR_INS5_IJS14_S1H_EEENS5_IJS1H_SB_EEEEEEENS4_17SM75_U32x4_LDSM_NENS4_14SM90_TMA_STOREES1Z_NS4_17SM90_U32x4_STSM_NENS4_39AutoVectorizingCopyWithAssumedAlignmentILi128EEEEEEvvEEEEvNT_6ParamsE)
        /*0008*/ 	.word	0x0000005b


	//----- nvinfo : EIATTR_FRAME_SIZE
	.align		4
.L_19:
        /*000c*/ 	.byte	0x04, 0x11
        /*000e*/ 	.short	(.L_21 - .L_20)
	.align		4
.L_20:
        /*0010*/ 	.word	index@($__internal_2_$__cuda_sm10x_tcgen05_guardrail_trap_unallocated_columns_being_dealloced)
        /*0014*/ 	.word	0x00000000


	//----- nvinfo : EIATTR_FRAME_SIZE
	.align		4
.L_21:
        /*0018*/ 	.byte	0x04, 0x11
        /*001a*/ 	.short	(.L_23 - .L_22)
	.align		4
.L_22:
        /*001c*/ 	.word	index@($__internal_1_$__cuda_sm10x_tcgen05_guardrail_trap_phase_invalid_during_alloc)
        /*0020*/ 	.word	0x00000000


	//----- nvinfo : EIATTR_FRAME_SIZE
	.align		4
.L_23:
        /*0024*/ 	.byte	0x04, 0x11
        /*0026*/ 	.short	(.L_25 - .L_24)
	.align		4
.L_24:
        /*0028*/ 	.word	index@($__internal_0_$__cuda_sm10x_tcgen05_guardrail_trap_col_being_dealloced_not_returned_by_alloc)
        /*002c*/ 	.word	0x00000000


	//----- nvinfo : EIATTR_FRAME_SIZE
	.align		4
.L_25:
        /*0030*/ 	.byte	0x04, 0x11
        /*0032*/ 	.short	(.L_27 - .L_26)
	.align		4
.L_26:
        /*0034*/ 	.word	index@(_ZN7cutlass13device_kernelINS_4gemm6kernel13GemmUniversalIN4cute5tupleIJiiiiEEENS1_10collective13CollectiveMmaINS1_35MainloopSm100TmaUmmaWarpSpecializedILi8ELi2ELi4ENS5_IJNS4_1CILi1EEESB_SB_EEEEENS5_IJNSA_ILi64EEENSA_ILi128EEESE_EEENS_6half_tENS5_IJSB_llEEESH_SI_NS4_8TiledMMAINS4_8MMA_AtomIJNS4_20SM100_MMA_F16BF16_SSISH_SH_fLi64ELi128ELNS4_4UMMA5MajorE1ELSN_1ELNSM_7ScaleInE0ELSO_0EEEEEENS4_6LayoutISC_NS5_IJNSA_ILi0EEESS_SS_EEEEENS5_IJNS4_10UnderscoreESV_SV_EEEEENS4_13SM90_TMA_LOADENS4_14ComposedLayoutINS4_7SwizzleILi3ELi4ELi3EEENS4_18smem_ptr_flag_bitsILi16EEENSR_INS5_IJSE_NSA_ILi8EEEEEENS5_IJSB_SE_EEEEEEEvNS4_8identityESY_S18_vS19_EENS_8epilogue10collective18CollectiveEpilogueINS1B_23Sm100TmaWarpSpecializedILi4ELi2ELi16ELb1ELb0EEEJSG_NS5_IJNSR_ISE_SB_EENSR_INSA_ILi32EEESB_EEEEESH_NS5_IJlSB_lEEESH_S1K_NS1B_6fusion15FusionCallbacksIS1F_NS1L_17LinearCombinationISH_fSH_fLNS_15FloatRoundStyleE2EEESG_S1J_JEEENS4_5SM1004TMEM4LOAD26SM100_TMEM_LOAD_16dp256b4xESY_NSZ_INS10_ILi2ELi4ELi3EEES13_NSR_INS5_IJS14_S1H_EEENS5_IJS1H_SB_EEEEEEENS4_17SM75_U32x4_LDSM_NENS4_14SM90_TMA_STOREES1Z_NS4_17SM90_U32x4_STSM_NENS4_39AutoVectorizingCopyWithAssumedAlignmentILi128EEEEEEvvEEEEvNT_6ParamsE)
        /*0038*/ 	.word	0x00000000


	//----- nvinfo : EIATTR_MIN_STACK_SIZE
	.align		4
.L_27:
        /*003c*/ 	.byte	0x04, 0x12
        /*003e*/ 	.short	(.L_29 - .L_28)
	.align		4
.L_28:
        /*0040*/ 	.word	index@(_ZN7cutlass13device_kernelINS_4gemm6kernel13GemmUniversalIN4cute5tupleIJiiiiEEENS1_10collective13CollectiveMmaINS1_35MainloopSm100TmaUmmaWarpSpecializedILi8ELi2ELi4ENS5_IJNS4_1CILi1EEESB_SB_EEEEENS5_IJNSA_ILi64EEENSA_ILi128EEESE_EEENS_6half_tENS5_IJSB_llEEESH_SI_NS4_8TiledMMAINS4_8MMA_AtomIJNS4_20SM100_MMA_F16BF16_SSISH_SH_fLi64ELi128ELNS4_4UMMA5MajorE1ELSN_1ELNSM_7ScaleInE0ELSO_0EEEEEENS4_6LayoutISC_NS5_IJNSA_ILi0EEESS_SS_EEEEENS5_IJNS4_10UnderscoreESV_SV_EEEEENS4_13SM90_TMA_LOADENS4_14ComposedLayoutINS4_7SwizzleILi3ELi4ELi3EEENS4_18smem_ptr_flag_bitsILi16EEENSR_INS5_IJSE_NSA_ILi8EEEEEENS5_IJSB_SE_EEEEEEEvNS4_8identityESY_S18_vS19_EENS_8epilogue10collective18CollectiveEpilogueINS1B_23Sm100TmaWarpSpecializedILi4ELi2ELi16ELb1ELb0EEEJSG_NS5_IJNSR_ISE_SB_EENSR_INSA_ILi32EEESB_EEEEESH_NS5_IJlSB_lEEESH_S1K_NS1B_6fusion15FusionCallbacksIS1F_NS1L_17LinearCombinationISH_fSH_fLNS_15FloatRoundStyleE2EEESG_S1J_JEEENS4_5SM1004TMEM4LOAD26SM100_TMEM_LOAD_16dp256b4xESY_NSZ_INS10_ILi2ELi4ELi3EEES13_NSR_INS5_IJS14_S1H_EEENS5_IJS1H_SB_EEEEEEENS4_17SM75_U32x4_LDSM_NENS4_14SM90_TMA_STOREES1Z_NS4_17SM90_U32x4_STSM_NENS4_39AutoVectorizingCopyWithAssumedAlignmentILi128EEEEEEvvEEEEvNT_6ParamsE)
        /*0044*/ 	.word	0x00000000
.L_29:


//--------------------- .nv.compat                --------------------------
	.section	.nv.compat,"",@"SHT_CUDA_COMPAT_INFO"
	.align	4
        /*0000*/ 	.byte	0x02, 0x09, 0x01, 0x00, 0x02, 0x02, 0x02, 0x00, 0x02, 0x05, 0x05, 0x00, 0x03, 0x07, 0x01, 0x01
        /*0010*/ 	.byte	0x02, 0x03, 0x01, 0x00, 0x02, 0x06, 0x01, 0x00, 0x04, 0x0b, 0x08, 0x00, 0x09, 0x00, 0x00, 0x00
        /*0020*/ 	.byte	0x00, 0x00, 0x00, 0x00


//--------------------- .nv.info._ZN7cutlass13device_kernelINS_4gemm6kernel13GemmUniversalIN4cute5tupleIJiiiiEEENS1_10collective13CollectiveMmaINS1_35MainloopSm100TmaUmmaWarpSpecializedILi8ELi2ELi4ENS5_IJNS4_1CILi1EEESB_SB_EEEEENS5_IJNSA_ILi64EEENSA_ILi128EEESE_EEENS_6half_tENS5_IJSB_llEEESH_SI_NS4_8TiledMMAINS4_8MMA_AtomIJNS4_20SM100_MMA_F16BF16_SSISH_SH_fLi64ELi128ELNS4_4UMMA5MajorE1ELSN_1ELNSM_7ScaleInE0ELSO_0EEEEEENS4_6LayoutISC_NS5_IJNSA_ILi0EEESS_SS_EEEEENS5_IJNS4_10UnderscoreESV_SV_EEEEENS4_13SM90_TMA_LOADENS4_14ComposedLayoutINS4_7SwizzleILi3ELi4ELi3EEENS4_18smem_ptr_flag_bitsILi16EEENSR_INS5_IJSE_NSA_ILi8EEEEEENS5_IJSB_SE_EEEEEEEvNS4_8identityESY_S18_vS19_EENS_8epilogue10collective18CollectiveEpilogueINS1B_23Sm100TmaWarpSpecializedILi4ELi2ELi16ELb1ELb0EEEJSG_NS5_IJNSR_ISE_SB_EENSR_INSA_ILi32EEESB_EEEEESH_NS5_IJlSB_lEEESH_S1K_NS1B_6fusion15FusionCallbacksIS1F_NS1L_17LinearCombinationISH_fSH_fLNS_15FloatRoundStyleE2EEESG_S1J_JEEENS4_5SM1004TMEM4LOAD26SM100_TMEM_LOAD_16dp256b4xESY_NSZ_INS10_ILi2ELi4ELi3EEES13_NSR_INS5_IJS14_S1H_EEENS5_IJS1H_SB_EEEEEEENS4_17SM75_U32x4_LDSM_NENS4_14SM90_TMA_STOREES1Z_NS4_17SM90_U32x4_STSM_NENS4_39AutoVectorizingCopyWithAssumedAlignmentILi128EEEEEEvvEEEEvNT_6ParamsE --------------------------
	.section	.nv.info._ZN7cutlass13device_kernelINS_4gemm6kernel13GemmUniversalIN4cute5tupleIJiiiiEEENS1_10collective13CollectiveMmaINS1_35MainloopSm100TmaUmmaWarpSpecializedILi8ELi2ELi4ENS5_IJNS4_1CILi1EEESB_SB_EEEEENS5_IJNSA_ILi64EEENSA_ILi128EEESE_EEENS_6half_tENS5_IJSB_llEEESH_SI_NS4_8TiledMMAINS4_8MMA_AtomIJNS4_20SM100_MMA_F16BF16_SSISH_SH_fLi64ELi128ELNS4_4UMMA5MajorE1ELSN_1ELNSM_7ScaleInE0ELSO_0EEEEEENS4_6LayoutISC_NS5_IJNSA_ILi0EEESS_SS_EEEEENS5_IJNS4_10UnderscoreESV_SV_EEEEENS4_13SM90_TMA_LOADENS4_14ComposedLayoutINS4_7SwizzleILi3ELi4ELi3EEENS4_18smem_ptr_flag_bitsILi16EEENSR_INS5_IJSE_NSA_ILi8EEEEEENS5_IJSB_SE_EEEEEEEvNS4_8identityESY_S18_vS19_EENS_8epilogue10collective18CollectiveEpilogueINS1B_23Sm100TmaWarpSpecializedILi4ELi2ELi16ELb1ELb0EEEJSG_NS5_IJNSR_ISE_SB_EENSR_INSA_ILi32EEESB_EEEEESH_NS5_IJlSB_lEEESH_S1K_NS1B_6fusion15FusionCallbacksIS1F_NS1L_17LinearCombinationISH_fSH_fLNS_15FloatRoundStyleE2EEESG_S1J_JEEENS4_5SM1004TMEM4LOAD26SM100_TMEM_LOAD_16dp256b4xESY_NSZ_INS10_ILi2ELi4ELi3EEES13_NSR_INS5_IJS14_S1H_EEENS5_IJS1H_SB_EEEEEEENS4_17SM75_U32x4_LDSM_NENS4_14SM90_TMA_STOREES1Z_NS4_17SM90_U32x4_STSM_NENS4_39AutoVectorizingCopyWithAssumedAlignmentILi128EEEEEEvvEEEEvNT_6ParamsE,"",@"SHT_CUDA_INFO"
	.sectionflags	@""
	.align	4


	//----- nvinfo : EIATTR_CUDA_API_VERSION
	.align		4
        /*0000*/ 	.byte	0x04, 0x37
        /*0002*/ 	.short	(.L_31 - .L_30)
.L_30:
        /*0004*/ 	.word	0x00000082


	//----- nvinfo : EIATTR_KPARAM_INFO
	.align		4
.L_31:
        /*0008*/ 	.byte	0x04, 0x17
        /*000a*/ 	.short	(.L_33 - .L_32)
.L_32:
        /*000c*/ 	.word	0x00000000
        /*0010*/ 	.short	0x0000
        /*0012*/ 	.short	0x0000
        /*0014*/ 	.byte	0x00, 0xf0, 0x01, 0x20


	//----- nvinfo : EIATTR_AT_ENTRY_FRAGMENTS
	.align		4
.L_33:
        /*0018*/ 	.byte	0x04, 0x4f
        /*001a*/ 	.short	(.L_35 - .L_34)


	//   ....[0]....
.L_34:
        /*001c*/ 	.word	0x00000006


	//----- nvinfo : EIATTR_RESERVED_SMEM_USED
	.align		4
.L_35:
        /*0020*/ 	.byte	0x01, 0x41
	.zero		2


	//----- nvinfo : EIATTR_SPARSE_MMA_MASK
	.align		4
        /*0024*/ 	.byte	0x03, 0x50
        /*0026*/ 	.short	0x0000


	//----- nvinfo : EIATTR_TCGEN05_1CTA_USED
	.align		4
        /*0028*/ 	.byte	0x01, 0x51
	.zero		2


	//----- nvinfo : EIATTR_MAXREG_COUNT
	.align		4
        /*002c*/ 	.byte	0x03, 0x1b
        /*002e*/ 	.short	0x00ff


	//----- nvinfo : EIATTR_NUM_BARRIERS
	.align		4
        /*0030*/ 	.byte	0x02, 0x4c
        /*0032*/ 	.byte	0x07
	.zero		1


	//----- nvinfo : EIATTR_EXTERNS
	.align		4
        /*0034*/ 	.byte	0x04, 0x0f
        /*0036*/ 	.short	(.L_37 - .L_36)


	//   ....[0]....
	.align		4
.L_36:
        /*0038*/ 	.word	index@(__assertfail)


	//----- nvinfo : EIATTR_MERCURY_ISA_VERSION
	.align		4
.L_37:
        /*003c*/ 	.byte	0x03, 0x5f
        /*003e*/ 	.short	0x0101


	//----- nvinfo : EIATTR_INT_WARP_WIDE_INSTR_OFFSETS
	.align		4
        /*0040*/ 	.byte	0x04, 0x31
        /*0042*/ 	.short	(.L_39 - .L_38)


	//   ....[0]....
.L_38:
        /*0044*/ 	.word	0x00001f30


	//   ....[1]....
        /*0048*/ 	.word	0x00003c10


	//   ....[2]....
        /*004c*/ 	.word	0x00003c30


	//   ....[3]....
        /*0050*/ 	.word	0x00003c60


	//   ....[4]....
        /*0054*/ 	.word	0x000045a0


	//   ....[5]....
        /*0058*/ 	.word	0x00004610


	//   ....[6]....
        /*005c*/ 	.word	0x000046f0


	//   ....[7]....
        /*0060*/ 	.word	0x00004770


	//   ....[8]....
        /*0064*/ 	.word	0x00004880


	//   ....[9]....
        /*0068*/ 	.word	0x00004910


	//   ....[10]....
        /*006c*/ 	.word	0x00004af0


	//   ....[11]....
        /*0070*/ 	.word	0x00004c50


	//----- nvinfo : EIATTR_COOP_GROUP_MASK_REGIDS
	.align		4
.L_39:
        /*0074*/ 	.byte	0x04, 0x29
        /*0076*/ 	.short	(.L_41 - .L_40)


	//   ....[0]....
.L_40:
        /*0078*/ 	.word	0xffffffff


	//   ....[1]....
        /*007c*/ 	.word	0xffffffff


	//   ....[2]....
        /*0080*/ 	.word	0xffffffff


	//   ....[3]....
        /*0084*/ 	.word	0xffffffff


	//   ....[4]....
        /*0088*/ 	.word	0xffffffff


	//   ....[5]....
        /*008c*/ 	.word	0xffffffff


	//   ....[6]....
        /*0090*/ 	.word	0xffffffff


	//   ....[7]....
        /*0094*/ 	.word	0xffffffff


	//   ....[8]....
        /*0098*/ 	.word	0xffffffff


	//   ....[9]....
        /*009c*/ 	.word	0xffffffff


	//   ....[10]....
        /*00a0*/ 	.word	0xffffffff


	//   ....[11]....
        /*00a4*/ 	.word	0xffffffff


	//   ....[12]....
        /*00a8*/ 	.word	0xffffffff


	//----- nvinfo : EIATTR_COOP_GROUP_INSTR_OFFSETS
	.align		4
.L_41:
        /*00ac*/ 	.byte	0x04, 0x28
        /*00ae*/ 	.short	(.L_43 - .L_42)


	//   ....[0]....
.L_42:
        /*00b0*/ 	.word	0x00000090


	//   ....[1]....
        /*00b4*/ 	.word	0x000004d0


	//   ....[2]....
        /*00b8*/ 	.word	0x000006c0


	//   ....[3]....
        /*00bc*/ 	.word	0x00000860


	//   ....[4]....
        /*00c0*/ 	.word	0x00000960


	//   ....[5]....
        /*00c4*/ 	.word	0x00000ad0


	//   ....[6]....
        /*00c8*/ 	.word	0x00000c70


	//   ....[7]....
        /*00cc*/ 	.word	0x00001e10


	//   ....[8]....
        /*00d0*/ 	.word	0x00002e30


	//   ....[9]....
        /*00d4*/ 	.word	0x00003040


	//   ....[10]....
        /*00d8*/ 	.word	0x00003070


	//   ....[11]....
        /*00dc*/ 	.word	0x00003af0


	//   ....[12]....
        /*00e0*/ 	.word	0x00003d20


	//----- nvinfo : EIATTR_VRC_CTA_INIT_COUNT
	.align		4
.L_43:
        /*00e4*/ 	.byte	0x02, 0x4a
        /*00e6*/ 	.byte	0x80
	.zero		1


	//----- nvinfo : EIATTR_SYSCALL_OFFSETS
	.align		4
        /*00e8*/ 	.byte	0x04, 0x46
        /*00ea*/ 	.short	(.L_45 - .L_44)


	//   ....[0]....
.L_44:
        /*00ec*/ 	.word	0x00005700


	//   ....[1]....
        /*00f0*/ 	.word	0x000057f0


	//   ....[2]....
        /*00f4*/ 	.word	0x00005f50


	//   ....[3]....
        /*00f8*/ 	.word	0x00006800


	//   ....[4]....
        /*00fc*/ 	.word	0x00007080


	//   ....[5]....
        /*0100*/ 	.word	0x00007900


	//----- nvinfo : EIATTR_MBARRIER_INSTR_OFFSETS
	.align		4
.L_45:
        /*0104*/ 	.byte	0x04, 0x39
        /*0106*/ 	.short	(.L_47 - .L_46)


	//   ....[0]....
.L_46:
        /*0108*/ 	.word	0x000005b0
        /*010c*/ 	.word	0x000000ff
        /*0110*/ 	.word	0x00000000
        /*0114*/ 	.short	0x0100
        /*0116*/ 	.byte	0x05
	.zero		1


	//   ....[1]....
        /*0118*/ 	.word	0x000005c0
        /*011c*/ 	.word	0x000000ff
        /*0120*/ 	.word	0x00000040
        /*0124*/ 	.short	0x0100
        /*0126*/ 	.byte	0x05
	.zero		1


	//   ....[2]....
        /*0128*/ 	.word	0x000005d0
        /*012c*/ 	.word	0x000000ff
        /*0130*/ 	.word	0x00000008
        /*0134*/ 	.short	0x0100
        /*0136*/ 	.byte	0x05
	.zero		1


	//   ....[3]....
        /*0138*/ 	.word	0x000005e0
        /*013c*/ 	.word	0x000000ff
        /*0140*/ 	.word	0x00000048
        /*0144*/ 	.short	0x0100
        /*0146*/ 	.byte	0x05
	.zero		1


	//   ....[4]....
        /*0148*/ 	.word	0x000005f0
        /*014c*/ 	.word	0x000000ff
        /*0150*/ 	.word	0x00000010
        /*0154*/ 	.short	0x0100
        /*0156*/ 	.byte	0x05
	.zero		1


	//   ....[5]....
        /*0158*/ 	.word	0x00000600
        /*015c*/ 	.word	0x000000ff
        /*0160*/ 	.word	0x00000050
        /*0164*/ 	.short	0x0100
        /*0166*/ 	.byte	0x05
	.zero		1


	//   ....[6]....
        /*0168*/ 	.word	0x00000610
        /*016c*/ 	.word	0x000000ff
        /*0170*/ 	.word	0x00000018
        /*0174*/ 	.short	0x0100
        /*0176*/ 	.byte	0x05
	.zero		1


	//   ....[7]....
        /*0178*/ 	.word	0x00000620
        /*017c*/ 	.word	0x000000ff
        /*0180*/ 	.word	0x00000058
        /*0184*/ 	.short	0x0100
        /*0186*/ 	.byte	0x05
	.zero		1


	//   ....[8]....
        /*0188*/ 	.word	0x00000630
        /*018c*/ 	.word	0x000000ff
        /*0190*/ 	.word	0x00000020
        /*0194*/ 	.short	0x0100
        /*0196*/ 	.byte	0x05
	.zero		1


	//   ....[9]....
        /*0198*/ 	.word	0x00000640
        /*019c*/ 	.word	0x000000ff
        /*01a0*/ 	.word	0x00000060
        /*01a4*/ 	.short	0x0100
        /*01a6*/ 	.byte	0x05
	.zero		1


	//   ....[10]....
        /*01a8*/ 	.word	0x00000650
        /*01ac*/ 	.word	0x000000ff
        /*01b0*/ 	.word	0x00000028
        /*01b4*/ 	.short	0x0100
        /*01b6*/ 	.byte	0x05
	.zero		1


	//   ....[11]....
        /*01b8*/ 	.word	0x00000660
        /*01bc*/ 	.word	0x000000ff
        /*01c0*/ 	.word	0x00000068
        /*01c4*/ 	.short	0x0100
        /*01c6*/ 	.byte	0x05
	.zero		1


	//   ....[12]....
        /*01c8*/ 	.word	0x00000670
        /*01cc*/ 	.word	0x000000ff
        /*01d0*/ 	.word	0x00000030
        /*01d4*/ 	.short	0x0100
        /*01d6*/ 	.byte	0x05
	.zero		1


	//   ....[13]....
        /*01d8*/ 	.word	0x00000680
        /*01dc*/ 	.word	0x000000ff
        /*01e0*/ 	.word	0x00000070
        /*01e4*/ 	.short	0x0100
        /*01e6*/ 	.byte	0x05
	.zero		1


	//   ....[14]....
        /*01e8*/ 	.word	0x00000690
        /*01ec*/ 	.word	0x000000ff
        /*01f0*/ 	.word	0x00000038
        /*01f4*/ 	.short	0x0100
        /*01f6*/ 	.byte	0x05
	.zero		1


	//   ....[15]....
        /*01f8*/ 	.word	0x000006a0
        /*01fc*/ 	.word	0x000000ff
        /*0200*/ 	.word	0x00000078
        /*0204*/ 	.short	0x0100
        /*0206*/ 	.byte	0x05
	.zero		1


	//   ....[16]....
        /*0208*/ 	.word	0x000007d0
        /*020c*/ 	.word	0x000000ff
        /*0210*/ 	.word	0x00000080
        /*0214*/ 	.short	0x0100
        /*0216*/ 	.byte	0x07
	.zero		1


	//   ....[17]....
        /*0218*/ 	.word	0x000007e0
        /*021c*/ 	.word	0x000000ff
        /*0220*/ 	.word	0x000000a0
        /*0224*/ 	.short	0x0100
        /*0226*/ 	.byte	0x07
	.zero		1


	//   ....[18]....
        /*0228*/ 	.word	0x000007f0
        /*022c*/ 	.word	0x000000ff
        /*0230*/ 	.word	0x00000088
        /*0234*/ 	.short	0x0100
        /*0236*/ 	.byte	0x07
	.zero		1


	//   ....[19]....
        /*0238*/ 	.word	0x00000800
        /*023c*/ 	.word	0x000000ff
        /*0240*/ 	.word	0x000000a8
        /*0244*/ 	.short	0x0100
        /*0246*/ 	.byte	0x07
	.zero		1


	//   ....[20]....
        /*0248*/ 	.word	0x00000810
        /*024c*/ 	.word	0x000000ff
        /*0250*/ 	.word	0x00000090
        /*0254*/ 	.short	0x0100
        /*0256*/ 	.byte	0x07
	.zero		1


	//   ....[21]....
        /*0258*/ 	.word	0x00000820
        /*025c*/ 	.word	0x000000ff
        /*0260*/ 	.word	0x000000b0
        /*0264*/ 	.short	0x0100
        /*0266*/ 	.byte	0x07
	.zero		1


	//   ....[22]....
        /*0268*/ 	.word	0x00000830
        /*026c*/ 	.word	0x000000ff
        /*0270*/ 	.word	0x00000098
        /*0274*/ 	.short	0x0100
        /*0276*/ 	.byte	0x07
	.zero		1


	//   ....[23]....
        /*0278*/ 	.word	0x00000840
        /*027c*/ 	.word	0x000000ff
        /*0280*/ 	.word	0x000000b8
        /*0284*/ 	.short	0x0100
        /*0286*/ 	.byte	0x07
	.zero		1


	//   ....[24]....
        /*0288*/ 	.word	0x00000930
        /*028c*/ 	.word	0x000000ff
        /*0290*/ 	.word	0x000000c0
        /*0294*/ 	.short	0x0100
        /*0296*/ 	.byte	0x05
	.zero		1


	//   ....[25]....
        /*0298*/ 	.word	0x00000940
        /*029c*/ 	.word	0x000000ff
        /*02a0*/ 	.word	0x000000c8
        /*02a4*/ 	.short	0x0100
        /*02a6*/ 	.byte	0x05
	.zero		1


	//   ....[26]....
        /*02a8*/ 	.word	0x00000a80
        /*02ac*/ 	.word	0x000000ff
        /*02b0*/ 	.word	0x000000d0
        /*02b4*/ 	.short	0x0100
        /*02b6*/ 	.byte	0x05
	.zero		1


	//   ....[27]....
        /*02b8*/ 	.word	0x00000a90
        /*02bc*/ 	.word	0x000000ff
        /*02c0*/ 	.word	0x000000e0
        /*02c4*/ 	.short	0x0100
        /*02c6*/ 	.byte	0x05
	.zero		1


	//   ....[28]....
        /*02c8*/ 	.word	0x00000aa0
        /*02cc*/ 	.word	0x000000ff
        /*02d0*/ 	.word	0x000000d8
        /*02d4*/ 	.short	0x0100
        /*02d6*/ 	.byte	0x05
	.zero		1


	//   ....[29]....
        /*02d8*/ 	.word	0x00000ab0
        /*02dc*/ 	.word	0x000000ff
        /*02e0*/ 	.word	0x000000e8
        /*02e4*/ 	.short	0x0100
        /*02e6*/ 	.byte	0x05
	.zero		1


	//   ....[30]....
        /*02e8*/ 	.word	0x00000be0
        /*02ec*/ 	.word	0x000000ff
        /*02f0*/ 	.word	0x000000f0
        /*02f4*/ 	.short	0x0100
        /*02f6*/ 	.byte	0x07
	.zero		1


	//   ....[31]....
        /*02f8*/ 	.word	0x00000bf0
        /*02fc*/ 	.word	0x000000ff
        /*0300*/ 	.word	0x00000110
        /*0304*/ 	.short	0x0100
        /*0306*/ 	.byte	0x07
	.zero		1


	//   ....[32]....
        /*0308*/ 	.word	0x00000c00
        /*030c*/ 	.word	0x000000ff
        /*0310*/ 	.word	0x000000f8
        /*0314*/ 	.short	0x0100
        /*0316*/ 	.byte	0x07
	.zero		1


	//   ....[33]....
        /*0318*/ 	.word	0x00000c10
        /*031c*/ 	.word	0x000000ff
        /*0320*/ 	.word	0x00000118
        /*0324*/ 	.short	0x0100
        /*0326*/ 	.byte	0x07
	.zero		1


	//   ....[34]....
        /*0328*/ 	.word	0x00000c20
        /*032c*/ 	.word	0x000000ff
        /*0330*/ 	.word	0x00000100
        /*0334*/ 	.short	0x0100
        /*0336*/ 	.byte	0x07
	.zero		1


	//   ....[35]....
        /*0338*/ 	.word	0x00000c30
        /*033c*/ 	.word	0x000000ff
        /*0340*/ 	.word	0x00000120
        /*0344*/ 	.short	0x0100
        /*0346*/ 	.byte	0x07
	.zero		1


	//   ....[36]....
        /*0348*/ 	.word	0x00000c40
        /*034c*/ 	.word	0x000000ff
        /*0350*/ 	.word	0x00000108
        /*0354*/ 	.short	0x0100
        /*0356*/ 	.byte	0x07
	.zero		1


	//   ....[37]....
        /*0358*/ 	.word	0x00000c50
        /*035c*/ 	.word	0x000000ff
        /*0360*/ 	.word	0x00000128
        /*0364*/ 	.short	0x0100
        /*0366*/ 	.byte	0x07
	.zero		1


	//   ....[38]....
        /*0368*/ 	.word	0x00000d40
        /*036c*/ 	.word	0x000000ff
        /*0370*/ 	.word	0x00000130
        /*0374*/ 	.short	0x0100
        /*0376*/ 	.byte	0x05
	.zero		1


	//   ....[39]....
        /*0378*/ 	.word	0x00000d50
        /*037c*/ 	.word	0x000000ff
        /*0380*/ 	.word	0x00000140
        /*0384*/ 	.short	0x0100
        /*0386*/ 	.byte	0x05
	.zero		1


	//   ....[40]....
        /*0388*/ 	.word	0x00000d60
        /*038c*/ 	.word	0x000000ff
        /*0390*/ 	.word	0x00000138
        /*0394*/ 	.short	0x0100
        /*0396*/ 	.byte	0x05
	.zero		1


	//   ....[41]....
        /*0398*/ 	.word	0x00000d70
        /*039c*/ 	.word	0x000000ff
        /*03a0*/ 	.word	0x00000148
        /*03a4*/ 	.short	0x0100
        /*03a6*/ 	.byte	0x05
	.zero		1


	//   ....[42]....
        /*03a8*/ 	.word	0x00001650
        /*03ac*/ 	.word	0x00000003
        /*03b0*/ 	.word	0x00000140
        /*03b4*/ 	.short	0x010a
        /*03b6*/ 	.byte	0xff
	.zero		1


	//   ....[43]....
        /*03b8*/ 	.word	0x00001680
        /*03bc*/ 	.word	0x00000003
        /*03c0*/ 	.word	0x00000130
        /*03c4*/ 	.short	0x0101
        /*03c6*/ 	.byte	0xff
	.zero		1


	//   ....[44]....
        /*03c8*/ 	.word	0x00001750
        /*03cc*/ 	.word	0x000000ff
        /*03d0*/ 	.word	0x00000040
        /*03d4*/ 	.short	0x010a
        /*03d6*/ 	.byte	0x08
	.zero		1


	//   ....[45]....
        /*03d8*/ 	.word	0x00001800
        /*03dc*/ 	.word	0x000000ff
        /*03e0*/ 	.word	0x00000040
        /*03e4*/ 	.short	0x010a
        /*03e6*/ 	.byte	0x21
	.zero		1


	//   ....[46]....
        /*03e8*/ 	.word	0x00001950
        /*03ec*/ 	.word	0x000000ff
        /*03f0*/ 	.word	0x00000040
        /*03f4*/ 	.short	0x010a
        /*03f6*/ 	.byte	0x08
	.zero		1


	//   ....[47]....
        /*03f8*/ 	.word	0x00001ab0
        /*03fc*/ 	.word	0x000000ff
        /*0400*/ 	.word	0x000000c8
        /*0404*/ 	.short	0x0101
        /*0406*/ 	.byte	0x04
	.zero		1


	//   ....[48]....
        /*0408*/ 	.word	0x00001ad0
        /*040c*/ 	.word	0x000000ff
        /*0410*/ 	.word	0x00000040
        /*0414*/ 	.short	0x010a
        /*0416*/ 	.byte	0x08
	.zero		1


	//   ....[49]....
        /*0418*/ 	.word	0x00001b60
        /*041c*/ 	.word	0x000000ff
        /*0420*/ 	.word	0x00000040
        /*0424*/ 	.short	0x010a
        /*0426*/ 	.byte	0x19
	.zero		1


	//   ....[50]....
        /*0428*/ 	.word	0x00001cb0
        /*042c*/ 	.word	0x000000ff
        /*0430*/ 	.word	0x00000040
        /*0434*/ 	.short	0x010a
        /*0436*/ 	.byte	0x08
	.zero		1


	//   ....[51]....
        /*0438*/ 	.word	0x00001e40
        /*043c*/ 	.word	0x00000002
        /*0440*/ 	.word	0x000000d0
        /*0444*/ 	.short	0x010a
        /*0446*/ 	.byte	0xff
	.zero		1


	//   ....[52]....
        /*0448*/ 	.word	0x00001f00
        /*044c*/ 	.word	0x00000002
        /*0450*/ 	.word	0x00000000
        /*0454*/ 	.short	0x0101
        /*0456*/ 	.byte	0xff
	.zero		1


	//   ....[53]....
        /*0458*/ 	.word	0x00002460
        /*045c*/ 	.word	0x000000ff
        /*0460*/ 	.word	0x00000000
        /*0464*/ 	.short	0x010a
        /*0466*/ 	.byte	0x05
	.zero		1


	//   ....[54]....
        /*0468*/ 	.word	0x000024f0
        /*046c*/ 	.word	0x000000ff
        /*0470*/ 	.word	0x00000000
        /*0474*/ 	.short	0x010a
        /*0476*/ 	.byte	0x05
	.zero		1


	//   ....[55]....
        /*0478*/ 	.word	0x00002580
        /*047c*/ 	.word	0x000000ff
        /*0480*/ 	.word	0x00000000
        /*0484*/ 	.short	0x010a
        /*0486*/ 	.byte	0x05
	.zero		1


	//   ....[56]....
        /*0488*/ 	.word	0x00002610
        /*048c*/ 	.word	0x000000ff
        /*0490*/ 	.word	0x00000000
        /*0494*/ 	.short	0x010a
        /*0496*/ 	.byte	0x05
	.zero		1


	//   ....[57]....
        /*0498*/ 	.word	0x000026a0
        /*049c*/ 	.word	0x000000ff
        /*04a0*/ 	.word	0x00000000
        /*04a4*/ 	.short	0x010a
        /*04a6*/ 	.byte	0x05
	.zero		1


	//   ....[58]....
        /*04a8*/ 	.word	0x00002730
        /*04ac*/ 	.word	0x000000ff
        /*04b0*/ 	.word	0x00000000
        /*04b4*/ 	.short	0x010a
        /*04b6*/ 	.byte	0x05
	.zero		1


	//   ....[59]....
        /*04b8*/ 	.word	0x000027c0
        /*04bc*/ 	.word	0x000000ff
        /*04c0*/ 	.word	0x00000000
        /*04c4*/ 	.short	0x010a
        /*04c6*/ 	.byte	0x05
	.zero		1


	//   ....[60]....
        /*04c8*/ 	.word	0x00002860
        /*04cc*/ 	.word	0x00000000
        /*04d0*/ 	.word	0x00000000
        /*04d4*/ 	.short	0x010a
        /*04d6*/ 	.byte	0xff
	.zero		1


	//   ....[61]....
        /*04d8*/ 	.word	0x00002980
        /*04dc*/ 	.word	0x00000000
        /*04e0*/ 	.word	0x00000130
        /*04e4*/ 	.short	0x010a
        /*04e6*/ 	.byte	0xff
	.zero		1


	//   ....[62]....
        /*04e8*/ 	.word	0x000029e0
        /*04ec*/ 	.word	0x00000004
        /*04f0*/ 	.word	0x00000000
        /*04f4*/ 	.short	0x0101
        /*04f6*/ 	.byte	0xff
	.zero		1


	//   ....[63]....
        /*04f8*/ 	.word	0x00002a00
        /*04fc*/ 	.word	0x000000ff
        /*0500*/ 	.word	0x000000e0
        /*0504*/ 	.short	0x010a
        /*0506*/ 	.byte	0x05
	.zero		1


	//   ....[64]....
        /*0508*/ 	.word	0x00002b20
        /*050c*/ 	.word	0x00000000
        /*0510*/ 	.word	0x000000d0
        /*0514*/ 	.short	0x010a
        /*0516*/ 	.byte	0xff
	.zero		1


	//   ....[65]....
        /*0518*/ 	.word	0x00002c30
        /*051c*/ 	.word	0x00000000
        /*0520*/ 	.word	0x00000000
        /*0524*/ 	.short	0x0101
        /*0526*/ 	.byte	0xff
	.zero		1


	//   ....[66]....
        /*0528*/ 	.word	0x00002cc0
        /*052c*/ 	.word	0x000000ff
        /*0530*/ 	.word	0x000000e0
        /*0534*/ 	.short	0x0106
        /*0536*/ 	.byte	0x05
	.zero		1


	//   ....[67]....
        /*0538*/ 	.word	0x00002ce0
        /*053c*/ 	.word	0x000000ff
        /*0540*/ 	.word	0x000000e0
        /*0544*/ 	.short	0x010a
        /*0546*/ 	.byte	0x05
	.zero		1


	//   ....[68]....
        /*0548*/ 	.word	0x00002d70
        /*054c*/ 	.word	0x000000ff
        /*0550*/ 	.word	0x000000e0
        /*0554*/ 	.short	0x0106
        /*0556*/ 	.byte	0x04
	.zero		1


	//   ....[69]....
        /*0558*/ 	.word	0x00002db0
        /*055c*/ 	.word	0x00000000
        /*0560*/ 	.word	0x000000e0
        /*0564*/ 	.short	0x010a
        /*0566*/ 	.byte	0xff
	.zero		1


	//   ....[70]....
        /*0568*/ 	.word	0x000032e0
        /*056c*/ 	.word	0x00000000
        /*0570*/ 	.word	0x000000d0
        /*0574*/ 	.short	0x010a
        /*0576*/ 	.byte	0xff
	.zero		1


	//   ....[71]....
        /*0578*/ 	.word	0x000033e0
        /*057c*/ 	.word	0x00000003
        /*0580*/ 	.word	0x00000000
        /*0584*/ 	.short	0x0101
        /*0586*/ 	.byte	0xff
	.zero		1


	//   ....[72]....
        /*0588*/ 	.word	0x000033f0
        /*058c*/ 	.word	0x000000ff
        /*0590*/ 	.word	0x00000000
        /*0594*/ 	.short	0x010a
        /*0596*/ 	.byte	0x06
	.zero		1


	//   ....[73]....
        /*0598*/ 	.word	0x00003470
        /*059c*/ 	.word	0x000000ff
        /*05a0*/ 	.word	0x00000110
        /*05a4*/ 	.short	0x010a
        /*05a6*/ 	.byte	0x07
	.zero		1


	//   ....[74]....
        /*05a8*/ 	.word	0x00003550
        /*05ac*/ 	.word	0x000000ff
        /*05b0*/ 	.word	0x00000000
        /*05b4*/ 	.short	0x010a
        /*05b6*/ 	.byte	0x06
	.zero		1


	//   ....[75]....
        /*05b8*/ 	.word	0x00003680
        /*05bc*/ 	.word	0x000000ff
        /*05c0*/ 	.word	0x00000000
        /*05c4*/ 	.short	0x010a
        /*05c6*/ 	.byte	0x1a
	.zero		1


	//   ....[76]....
        /*05c8*/ 	.word	0x00003920
        /*05cc*/ 	.word	0x000000ff
        /*05d0*/ 	.word	0x00000000
        /*05d4*/ 	.short	0x010a
        /*05d6*/ 	.byte	0x06
	.zero		1


	//   ....[77]....
        /*05d8*/ 	.word	0x000039b0
        /*05dc*/ 	.word	0x000000ff
        /*05e0*/ 	.word	0x00000000
        /*05e4*/ 	.short	0x010a
        /*05e6*/ 	.byte	0x06
	.zero		1


	//   ....[78]....
        /*05e8*/ 	.word	0x00003a40
        /*05ec*/ 	.word	0x000000ff
        /*05f0*/ 	.word	0x00000000
        /*05f4*/ 	.short	0x010a
        /*05f6*/ 	.byte	0x06
	.zero		1


	//   ....[79]....
        /*05f8*/ 	.word	0x00003ad0
        /*05fc*/ 	.word	0x000000ff
        /*0600*/ 	.word	0x00000000
        /*0604*/ 	.short	0x010a
        /*0606*/ 	.byte	0x07
	.zero		1


	//   ....[80]....
        /*0608*/ 	.word	0x00003f50
        /*060c*/ 	.word	0x00000000
        /*0610*/ 	.word	0x000000d0
        /*0614*/ 	.short	0x010a
        /*0616*/ 	.byte	0xff
	.zero		1


	//   ....[81]....
        /*0618*/ 	.word	0x00004010
        /*061c*/ 	.word	0x00000000
        /*0620*/ 	.word	0x00000000
        /*0624*/ 	.short	0x0101
        /*0626*/ 	.byte	0xff
	.zero		1


	//   ....[82]....
        /*0628*/ 	.word	0x00004330
        /*062c*/ 	.word	0x000000ff
        /*0630*/ 	.word	0x000000c8
        /*0634*/ 	.short	0x010a
        /*0636*/ 	.byte	0x07
	.zero		1


	//   ....[83]....
        /*0638*/ 	.word	0x00004520
        /*063c*/ 	.word	0x000000ff
        /*0640*/ 	.word	0x000000a0
        /*0644*/ 	.short	0x010a
        /*0646*/ 	.byte	0x07
	.zero		1


	//   ....[84]....
        /*0648*/ 	.word	0x00004690
        /*064c*/ 	.word	0x000000ff
        /*0650*/ 	.word	0x00000080
        /*0654*/ 	.short	0x010b
        /*0656*/ 	.byte	0x07
	.zero		1


	//   ....[85]....
        /*0658*/ 	.word	0x000046a0
        /*065c*/ 	.word	0x000000ff
        /*0660*/ 	.word	0x00000000
        /*0664*/ 	.short	0x0101
        /*0666*/ 	.byte	0x08
	.zero		1


	//   ....[86]....
        /*0668*/ 	.word	0x000046c0
        /*066c*/ 	.word	0x000000ff
        /*0670*/ 	.word	0x000000a8
        /*0674*/ 	.short	0x010a
        /*0676*/ 	.byte	0x07
	.zero		1


	//   ....[87]....
        /*0678*/ 	.word	0x00004820
        /*067c*/ 	.word	0x000000ff
        /*0680*/ 	.word	0x00000088
        /*0684*/ 	.short	0x010b
        /*0686*/ 	.byte	0x07
	.zero		1


	//   ....[88]....
        /*0688*/ 	.word	0x00004830
        /*068c*/ 	.word	0x000000ff
        /*0690*/ 	.word	0x00000000
        /*0694*/ 	.short	0x0101
        /*0696*/ 	.byte	0x08
	.zero		1


	//   ....[89]....
        /*0698*/ 	.word	0x00004840
        /*069c*/ 	.word	0x000000ff
        /*06a0*/ 	.word	0x000000b0
        /*06a4*/ 	.short	0x010a
        /*06a6*/ 	.byte	0x07
	.zero		1


	//   ....[90]....
        /*06a8*/ 	.word	0x000049e0
        /*06ac*/ 	.word	0x000000ff
        /*06b0*/ 	.word	0x00000090
        /*06b4*/ 	.short	0x010b
        /*06b6*/ 	.byte	0x07
	.zero		1


	//   ....[91]....
        /*06b8*/ 	.word	0x00004a50
        /*06bc*/ 	.word	0x000000ff
        /*06c0*/ 	.word	0x00000000
        /*06c4*/ 	.short	0x0101
        /*06c6*/ 	.byte	0x08
	.zero		1


	//   ....[92]....
        /*06c8*/ 	.word	0x00004a80
        /*06cc*/ 	.word	0x000000ff
        /*06d0*/ 	.word	0x000000b8
        /*06d4*/ 	.short	0x010a
        /*06d6*/ 	.byte	0x07
	.zero		1


	//   ....[93]....
        /*06d8*/ 	.word	0x00004c90
        /*06dc*/ 	.word	0x000000ff
        /*06e0*/ 	.word	0x00000098
        /*06e4*/ 	.short	0x010b
        /*06e6*/ 	.byte	0x07
	.zero		1


	//   ....[94]....
        /*06e8*/ 	.word	0x00004cb0
        /*06ec*/ 	.word	0x000000ff
        /*06f0*/ 	.word	0x00000000
        /*06f4*/ 	.short	0x0101
        /*06f6*/ 	.byte	0x0d
	.zero		1


	//   ....[95]....
        /*06f8*/ 	.word	0x00004ce0
        /*06fc*/ 	.word	0x000000ff
        /*0700*/ 	.word	0x000000a0
        /*0704*/ 	.short	0x010a
        /*0706*/ 	.byte	0x07
	.zero		1


	//   ....[96]....
        /*0708*/ 	.word	0x00004d00
        /*070c*/ 	.word	0x000000ff
        /*0710*/ 	.word	0x000000a8
        /*0714*/ 	.short	0x010a
        /*0716*/ 	.byte	0x07
	.zero		1


	//   ....[97]....
        /*0718*/ 	.word	0x00004d20
        /*071c*/ 	.word	0x000000ff
        /*0720*/ 	.word	0x000000b0
        /*0724*/ 	.short	0x010a
        /*0726*/ 	.byte	0x07
	.zero		1


	//   ....[98]....
        /*0728*/ 	.word	0x00004d60
        /*072c*/ 	.word	0x00000000
        /*0730*/ 	.word	0x000000b8
        /*0734*/ 	.short	0x010a
        /*0736*/ 	.byte	0xff
	.zero		1


	//   ....[99]....
        /*0738*/ 	.word	0x000050c0
        /*073c*/ 	.word	0x00000000
        /*0740*/ 	.word	0x000000d0
        /*0744*/ 	.short	0x010a
        /*0746*/ 	.byte	0xff
	.zero		1


	//   ....[100]....
        /*0748*/ 	.word	0x000051d0
        /*074c*/ 	.word	0x00000000
        /*0750*/ 	.word	0x00000000
        /*0754*/ 	.short	0x0101
        /*0756*/ 	.byte	0xff
	.zero		1


	//   ....[101]....
        /*0758*/ 	.word	0x00005c30
        /*075c*/ 	.word	0x000000ff
        /*0760*/ 	.word	0x00000080
        /*0764*/ 	.short	0x010a
        /*0766*/ 	.byte	0x30
	.zero		1


	//   ....[102]....
        /*0768*/ 	.word	0x00005ca0
        /*076c*/ 	.word	0x0000004f
        /*0770*/ 	.word	0x000000f0
        /*0774*/ 	.short	0x010a
        /*0776*/ 	.byte	0xff
	.zero		1


	//   ....[103]....
        /*0778*/ 	.word	0x00005d50
        /*077c*/ 	.word	0x000000ff
        /*0780*/ 	.word	0x00000080
        /*0784*/ 	.short	0x010a
        /*0786*/ 	.byte	0x30
	.zero		1


	//   ....[104]....
        /*0788*/ 	.word	0x00005e30
        /*078c*/ 	.word	0x0000004f
        /*0790*/ 	.word	0x000000f0
        /*0794*/ 	.short	0x010a
        /*0796*/ 	.byte	0xff
	.zero		1


	//   ....[105]....
        /*0798*/ 	.word	0x00006560
        /*079c*/ 	.word	0x00000000
        /*07a0*/ 	.word	0x00000000
        /*07a4*/ 	.short	0x0101
        /*07a6*/ 	.byte	0xff
	.zero		1


	//   ....[106]....
        /*07a8*/ 	.word	0x00006570
        /*07ac*/ 	.word	0x00000003
        /*07b0*/ 	.word	0x00000080
        /*07b4*/ 	.short	0x010a
        /*07b6*/ 	.byte	0xff
	.zero		1


	//   ....[107]....
        /*07b8*/ 	.word	0x00006630
        /*07bc*/ 	.word	0x00000003
        /*07c0*/ 	.word	0x00000080
        /*07c4*/ 	.short	0x010a
        /*07c6*/ 	.byte	0xff
	.zero		1


	//   ....[108]....
        /*07c8*/ 	.word	0x00006de0
        /*07cc*/ 	.word	0x00000026
        /*07d0*/ 	.word	0x00000000
        /*07d4*/ 	.short	0x0101
        /*07d6*/ 	.byte	0xff
	.zero		1


	//   ....[109]....
        /*07d8*/ 	.word	0x00006e00
        /*07dc*/ 	.word	0x00000053
        /*07e0*/ 	.word	0x00000080
        /*07e4*/ 	.short	0x010a
        /*07e6*/ 	.byte	0xff
	.zero		1


	//   ....[110]....
        /*07e8*/ 	.word	0x00006eb0
        /*07ec*/ 	.word	0x00000053
        /*07f0*/ 	.word	0x00000080
        /*07f4*/ 	.short	0x010a
        /*07f6*/ 	.byte	0xff
	.zero		1


	//   ....[111]....
        /*07f8*/ 	.word	0x00007660
        /*07fc*/ 	.word	0x00000026
        /*0800*/ 	.word	0x00000000
        /*0804*/ 	.short	0x0101
        /*0806*/ 	.byte	0xff
	.zero		1


	//   ....[112]....
        /*0808*/ 	.word	0x00007680
        /*080c*/ 	.word	0x00000058
        /*0810*/ 	.word	0x00000080
        /*0814*/ 	.short	0x010a
        /*0816*/ 	.byte	0xff
	.zero		1


	//   ....[113]....
        /*0818*/ 	.word	0x00007730
        /*081c*/ 	.word	0x00000058
        /*0820*/ 	.word	0x00000080
        /*0824*/ 	.short	0x010a
        /*0826*/ 	.byte	0xff
	.zero		1


	//   ....[114]....
        /*0828*/ 	.word	0x00007a60
        /*082c*/ 	.word	0x000000ff
        /*0830*/ 	.word	0x00000000
        /*0834*/ 	.short	0x0101
        /*0836*/ 	.byte	0x05
	.zero		1


	//   ....[115]....
        /*0838*/ 	.word	0x00007f40
        /*083c*/ 	.word	0x00000002
        /*0840*/ 	.word	0x00000000
        /*0844*/ 	.short	0x0101
        /*0846*/ 	.byte	0xff
	.zero		1


	//   ....[116]....
        /*0848*/ 	.word	0x000081b0
        /*084c*/ 	.word	0x000000ff
        /*0850*/ 	.word	0x00000000
        /*0854*/ 	.short	0x0101
        /*0856*/ 	.byte	0x04
	.zero		1


	//   ....[117]....
        /*0858*/ 	.word	0x000081d0
        /*085c*/ 	.word	0x00000003
        /*0860*/ 	.word	0x00000140
        /*0864*/ 	.short	0x010a
        /*0866*/ 	.byte	0xff
	.zero		1


	//   ....[118]....
        /*0868*/ 	.word	0x00008230
        /*086c*/ 	.word	0x00000002
        /*0870*/ 	.word	0x00000040
        /*0874*/ 	.short	0x010a
        /*0876*/ 	.byte	0xff
	.zero		1


	//   ....[119]....
        /*0878*/ 	.word	0x00008290
        /*087c*/ 	.word	0x00000002
        /*0880*/ 	.word	0x00000040
        /*0884*/ 	.short	0x010a
        /*0886*/ 	.byte	0xff
	.zero		1


	//   ....[120]....
        /*0888*/ 	.word	0x000082e0
        /*088c*/ 	.word	0x00000002
        /*0890*/ 	.word	0x000000d0
        /*0894*/ 	.short	0x010a
        /*0896*/ 	.byte	0xff
	.zero		1


	//   ....[121]....
        /*0898*/ 	.word	0x00008340
        /*089c*/ 	.word	0x00000000
        /*08a0*/ 	.word	0x00000000
        /*08a4*/ 	.short	0x010a
        /*08a6*/ 	.byte	0xff
	.zero		1


	//   ....[122]....
        /*08a8*/ 	.word	0x000083a0
        /*08ac*/ 	.word	0x00000000
        /*08b0*/ 	.word	0x00000000
        /*08b4*/ 	.short	0x010a
        /*08b6*/ 	.byte	0xff
	.zero		1


	//   ....[123]....
        /*08b8*/ 	.word	0x00008400
        /*08bc*/ 	.word	0x00000000
        /*08c0*/ 	.word	0x00000000
        /*08c4*/ 	.short	0x010a
        /*08c6*/ 	.byte	0xff
	.zero		1


	//   ....[124]....
        /*08c8*/ 	.word	0x00008460
        /*08cc*/ 	.word	0x00000000
        /*08d0*/ 	.word	0x00000000
        /*08d4*/ 	.short	0x010a
        /*08d6*/ 	.byte	0xff
	.zero		1


	//   ....[125]....
        /*08d8*/ 	.word	0x000084c0
        /*08dc*/ 	.word	0x00000000
        /*08e0*/ 	.word	0x00000000
        /*08e4*/ 	.short	0x010a
        /*08e6*/ 	.byte	0xff
	.zero		1


	//   ....[126]....
        /*08e8*/ 	.word	0x00008520
        /*08ec*/ 	.word	0x00000000
        /*08f0*/ 	.word	0x00000000
        /*08f4*/ 	.short	0x010a
        /*08f6*/ 	.byte	0xff
	.zero		1


	//   ....[127]....
        /*08f8*/ 	.word	0x00008580
        /*08fc*/ 	.word	0x00000000
        /*0900*/ 	.word	0x00000000
        /*0904*/ 	.short	0x010a
        /*0906*/ 	.byte	0xff
	.zero		1


	//   ....[128]....
        /*0908*/ 	.word	0x000085d0
        /*090c*/ 	.word	0x00000000
        /*0910*/ 	.word	0x00000130
        /*0914*/ 	.short	0x010a
        /*0916*/ 	.byte	0xff
	.zero		1


	//   ....[129]....
        /*0918*/ 	.word	0x00008630
        /*091c*/ 	.word	0x00000000
        /*0920*/ 	.word	0x000000e0
        /*0924*/ 	.short	0x010a
        /*0926*/ 	.byte	0xff
	.zero		1


	//   ....[130]....
        /*0928*/ 	.word	0x00008680
        /*092c*/ 	.word	0x00000000
        /*0930*/ 	.word	0x000000d0
        /*0934*/ 	.short	0x010a
        /*0936*/ 	.byte	0xff
	.zero		1


	//   ....[131]....
        /*0938*/ 	.word	0x000086e0
        /*093c*/ 	.word	0x00000000
        /*0940*/ 	.word	0x000000e0
        /*0944*/ 	.short	0x010a
        /*0946*/ 	.byte	0xff
	.zero		1


	//   ....[132]....
        /*0948*/ 	.word	0x00008730
        /*094c*/ 	.word	0x00000000
        /*0950*/ 	.word	0x000000d0
        /*0954*/ 	.short	0x010a
        /*0956*/ 	.byte	0xff
	.zero		1


	//   ....[133]....
        /*0958*/ 	.word	0x00008790
        /*095c*/ 	.word	0x00000003
        /*0960*/ 	.word	0x00000110
        /*0964*/ 	.short	0x010a
        /*0966*/ 	.byte	0xff
	.zero		1


	//   ....[134]....
        /*0968*/ 	.word	0x000087f0
        /*096c*/ 	.word	0x00000000
        /*0970*/ 	.word	0x00000000
        /*0974*/ 	.short	0x010a
        /*0976*/ 	.byte	0xff
	.zero		1


	//   ....[135]....
        /*0978*/ 	.word	0x00008850
        /*097c*/ 	.word	0x00000000
        /*0980*/ 	.word	0x00000000
        /*0984*/ 	.short	0x010a
        /*0986*/ 	.byte	0xff
	.zero		1


	//   ....[136]....
        /*0988*/ 	.word	0x000088b0
        /*098c*/ 	.word	0x00000000
        /*0990*/ 	.word	0x00000000
        /*0994*/ 	.short	0x010a
        /*0996*/ 	.byte	0xff
	.zero		1


	//   ....[137]....
        /*0998*/ 	.word	0x00008910
        /*099c*/ 	.word	0x00000000
        /*09a0*/ 	.word	0x00000000
        /*09a4*/ 	.short	0x010a
        /*09a6*/ 	.byte	0xff
	.zero		1


	//   ....[138]....
        /*09a8*/ 	.word	0x00008970
        /*09ac*/ 	.word	0x00000000
        /*09b0*/ 	.word	0x00000000
        /*09b4*/ 	.short	0x010a
        /*09b6*/ 	.byte	0xff
	.zero		1


	//   ....[139]....
        /*09b8*/ 	.word	0x000089c0
        /*09bc*/ 	.word	0x00000000
        /*09c0*/ 	.word	0x000000d0
        /*09c4*/ 	.short	0x010a
        /*09c6*/ 	.byte	0xff
	.zero		1


	//   ....[140]....
        /*09c8*/ 	.word	0x00008a20
        /*09cc*/ 	.word	0x00000000
        /*09d0*/ 	.word	0x000000c8
        /*09d4*/ 	.short	0x010a
        /*09d6*/ 	.byte	0xff
	.zero		1


	//   ....[141]....
        /*09d8*/ 	.word	0x00008a80
        /*09dc*/ 	.word	0x00000003
        /*09e0*/ 	.word	0x000000a0
        /*09e4*/ 	.short	0x010a
        /*09e6*/ 	.byte	0xff
	.zero		1


	//   ....[142]....
        /*09e8*/ 	.word	0x00008ae0
        /*09ec*/ 	.word	0x00000003
        /*09f0*/ 	.word	0x000000a8
        /*09f4*/ 	.short	0x010a
        /*09f6*/ 	.byte	0xff
	.zero		1


	//   ....[143]....
        /*09f8*/ 	.word	0x00008b40
        /*09fc*/ 	.word	0x00000003
        /*0a00*/ 	.word	0x000000b0
        /*0a04*/ 	.short	0x010a
        /*0a06*/ 	.byte	0xff
	.zero		1


	//   ....[144]....
        /*0a08*/ 	.word	0x00008ba0
        /*0a0c*/ 	.word	0x00000003
        /*0a10*/ 	.word	0x000000b8
        /*0a14*/ 	.short	0x010a
        /*0a16*/ 	.byte	0xff
	.zero		1


	//   ....[145]....
        /*0a18*/ 	.word	0x00008c00
        /*0a1c*/ 	.word	0x00000000
        /*0a20*/ 	.word	0x000000a0
        /*0a24*/ 	.short	0x010a
        /*0a26*/ 	.byte	0xff
	.zero		1


	//   ....[146]....
        /*0a28*/ 	.word	0x00008c60
        /*0a2c*/ 	.word	0x00000000
        /*0a30*/ 	.word	0x000000a8
        /*0a34*/ 	.short	0x010a
        /*0a36*/ 	.byte	0xff
	.zero		1


	//   ....[147]....
        /*0a38*/ 	.word	0x00008cc0
        /*0a3c*/ 	.word	0x00000000
        /*0a40*/ 	.word	0x000000b0
        /*0a44*/ 	.short	0x010a
        /*0a46*/ 	.byte	0xff
	.zero		1


	//   ....[148]....
        /*0a48*/ 	.word	0x00008d10
        /*0a4c*/ 	.word	0x00000000
        /*0a50*/ 	.word	0x000000d0
        /*0a54*/ 	.short	0x010a
        /*0a56*/ 	.byte	0xff
	.zero		1


	//   ....[149]....
        /*0a58*/ 	.word	0x00008d70
        /*0a5c*/ 	.word	0x00000002
        /*0a60*/ 	.word	0x00000080
        /*0a64*/ 	.short	0x010a
        /*0a66*/ 	.byte	0xff
	.zero		1


	//   ....[150]....
        /*0a68*/ 	.word	0x00008dc0
        /*0a6c*/ 	.word	0x0000004f
        /*0a70*/ 	.word	0x000000f0
        /*0a74*/ 	.short	0x010a
        /*0a76*/ 	.byte	0xff
	.zero		1


	//   ....[151]....
        /*0a78*/ 	.word	0x00008e10
        /*0a7c*/ 	.word	0x00000003
        /*0a80*/ 	.word	0x00000080
        /*0a84*/ 	.short	0x010a
        /*0a86*/ 	.byte	0xff
	.zero		1


	//   ....[152]....
        /*0a88*/ 	.word	0x00008e60
        /*0a8c*/ 	.word	0x00000053
        /*0a90*/ 	.word	0x00000080
        /*0a94*/ 	.short	0x010a
        /*0a96*/ 	.byte	0xff
	.zero		1


	//   ....[153]....
        /*0a98*/ 	.word	0x00008eb0
        /*0a9c*/ 	.word	0x00000058
        /*0aa0*/ 	.word	0x00000080
        /*0aa4*/ 	.short	0x010a
        /*0aa6*/ 	.byte	0xff
	.zero		1


	//----- nvinfo : EIATTR_NUM_MBARRIERS
	.align		4
.L_47:
        /*0aa8*/ 	.byte	0x03, 0x38
        /*0aaa*/ 	.short	0x002a


	//----- nvinfo : EIATTR_EXIT_INSTR_OFFSETS
	.align		4
        /*0aac*/ 	.byte	0x04, 0x1c
        /*0aae*/ 	.short	(.L_49 - .L_48)


	//   ....[0]....
.L_48:
        /*0ab0*/ 	.word	0x00002890


	//   ....[1]....
        /*0ab4*/ 	.word	0x00002d80


	//   ....[2]....
        /*0ab8*/ 	.word	0x00002de0


	//   ....[3]....
        /*0abc*/ 	.word	0x00003d30


	//   ....[4]....
        /*0ac0*/ 	.word	0x00004d90


	//   ....[5]....
        /*0ac4*/ 	.word	0x00004dd0


	//   ....[6]....
        /*0ac8*/ 	.word	0x000080a0


	//   ....[7]....
        /*0acc*/ 	.word	0x00008120


	//   ....[8]....
        /*0ad0*/ 	.word	0x00008150


	//   ....[9]....
        /*0ad4*/ 	.word	0x000081c0


	//----- nvinfo : EIATTR_MAX_THREADS
	.align		4
.L_49:
        /*0ad8*/ 	.byte	0x04, 0x05
        /*0ada*/ 	.short	(.L_51 - .L_50)
.L_50:
        /*0adc*/ 	.word	0x00000100
        /*0ae0*/ 	.word	0x00000001
        /*0ae4*/ 	.word	0x00000001


	//----- nvinfo : EIATTR_CRS_STACK_SIZE
	.align		4
.L_51:
        /*0ae8*/ 	.byte	0x04, 0x1e
        /*0aea*/ 	.short	(.L_53 - .L_52)
.L_52:
        /*0aec*/ 	.word	0x00000000


	//----- nvinfo : EIATTR_CBANK_PARAM_SIZE
	.align		4
.L_53:
        /*0af0*/ 	.byte	0x03, 0x19
        /*0af2*/ 	.short	0x0800


	//----- nvinfo : EIATTR_PARAM_CBANK
	.align		4
        /*0af4*/ 	.byte	0x04, 0x0a
        /*0af6*/ 	.short	(.L_55 - .L_54)
	.align		4
.L_54:
        /*0af8*/ 	.word	index@(.nv.constant0._ZN7cutlass13device_kernelINS_4gemm6kernel13GemmUniversalIN4cute5tupleIJiiiiEEENS1_10collective13CollectiveMmaINS1_35MainloopSm100TmaUmmaWarpSpecializedILi8ELi2ELi4ENS5_IJNS4_1CILi1EEESB_SB_EEEEENS5_IJNSA_ILi64EEENSA_ILi128EEESE_EEENS_6half_tENS5_IJSB_llEEESH_SI_NS4_8TiledMMAINS4_8MMA_AtomIJNS4_20SM100_MMA_F16BF16_SSISH_SH_fLi64ELi128ELNS4_4UMMA5MajorE1ELSN_1ELNSM_7ScaleInE0ELSO_0EEEEEENS4_6LayoutISC_NS5_IJNSA_ILi0EEESS_SS_EEEEENS5_IJNS4_10UnderscoreESV_SV_EEEEENS4_13SM90_TMA_LOADENS4_14ComposedLayoutINS4_7SwizzleILi3ELi4ELi3EEENS4_18smem_ptr_flag_bitsILi16EEENSR_INS5_IJSE_NSA_ILi8EEEEEENS5_IJSB_SE_EEEEEEEvNS4_8identityESY_S18_vS19_EENS_8epilogue10collective18CollectiveEpilogueINS1B_23Sm100TmaWarpSpecializedILi4ELi2ELi16ELb1ELb0EEEJSG_NS5_IJNSR_ISE_SB_EENSR_INSA_ILi32EEESB_EEEEESH_NS5_IJlSB_lEEESH_S1K_NS1B_6fusion15FusionCallbacksIS1F_NS1L_17LinearCombinationISH_fSH_fLNS_15FloatRoundStyleE2EEESG_S1J_JEEENS4_5SM1004TMEM4LOAD26SM100_TMEM_LOAD_16dp256b4xESY_NSZ_INS10_ILi2ELi4ELi3EEES13_NSR_INS5_IJS14_S1H_EEENS5_IJS1H_SB_EEEEEEENS4_17SM75_U32x4_LDSM_NENS4_14SM90_TMA_STOREES1Z_NS4_17SM90_U32x4_STSM_NENS4_39AutoVectorizingCopyWithAssumedAlignmentILi128EEEEEEvvEEEEvNT_6ParamsE)
        /*0afc*/ 	.short	0x0380
        /*0afe*/ 	.short	0x0800


	//----- nvinfo : EIATTR_SW_WAR
	.align		4
.L_55:
        /*0b00*/ 	.byte	0x04, 0x36
        /*0b02*/ 	.short	(.L_57 - .L_56)
.L_56:
        /*0b04*/ 	.word	0x00000008
.L_57:


//--------------------- .nv.callgraph             --------------------------
	.section	.nv.callgraph,"",@"SHT_CUDA_CALLGRAPH"
	.align	4
	.sectionentsize	8
	.align		4
        /*0000*/ 	.word	0x00000000
	.align		4
        /*0004*/ 	.word	0xffffffff
	.align		4
        /*0008*/ 	.word	index@(_ZN7cutlass13device_kernelINS_4gemm6kernel13GemmUniversalIN4cute5tupleIJiiiiEEENS1_10collective13CollectiveMmaINS1_35MainloopSm100TmaUmmaWarpSpecializedILi8ELi2ELi4ENS5_IJNS4_1CILi1EEESB_SB_EEEEENS5_IJNSA_ILi64EEENSA_ILi128EEESE_EEENS_6half_tENS5_IJSB_llEEESH_SI_NS4_8TiledMMAINS4_8MMA_AtomIJNS4_20SM100_MMA_F16BF16_SSISH_SH_fLi64ELi128ELNS4_4UMMA5MajorE1ELSN_1ELNSM_7ScaleInE0ELSO_0EEEEEENS4_6LayoutISC_NS5_IJNSA_ILi0EEESS_SS_EEEEENS5_IJNS4_10UnderscoreESV_SV_EEEEENS4_13SM90_TMA_LOADENS4_14ComposedLayoutINS4_7SwizzleILi3ELi4ELi3EEENS4_18smem_ptr_flag_bitsILi16EEENSR_INS5_IJSE_NSA_ILi8EEEEEENS5_IJSB_SE_EEEEEEEvNS4_8identityESY_S18_vS19_EENS_8epilogue10collective18CollectiveEpilogueINS1B_23Sm100TmaWarpSpecializedILi4ELi2ELi16ELb1ELb0EEEJSG_NS5_IJNSR_ISE_SB_EENSR_INSA_ILi32EEESB_EEEEESH_NS5_IJlSB_lEEESH_S1K_NS1B_6fusion15FusionCallbacksIS1F_NS1L_17LinearCombinationISH_fSH_fLNS_15FloatRoundStyleE2EEESG_S1J_JEEENS4_5SM1004TMEM4LOAD26SM100_TMEM_LOAD_16dp256b4xESY_NSZ_INS10_ILi2ELi4ELi3EEES13_NSR_INS5_IJS14_S1H_EEENS5_IJS1H_SB_EEEEEEENS4_17SM75_U32x4_LDSM_NENS4_14SM90_TMA_STOREES1Z_NS4_17SM90_U32x4_STSM_NENS4_39AutoVectorizingCopyWithAssumedAlignmentILi128EEEEEEvvEEEEvNT_6ParamsE)
	.align		4
        /*000c*/ 	.word	index@(__assertfail)
	.align		4
        /*0010*/ 	.word	0x00000000
	.align		4
        /*0014*/ 	.word	0xfffffffe
	.align		4
        /*0018*/ 	.word	0x00000000
	.align		4
        /*001c*/ 	.word	0xfffffffd
	.align		4
        /*0020*/ 	.word	0x00000000
	.align		4
        /*0024*/ 	.word	0xfffffffc


//--------------------- .nv.constant4             --------------------------
	.section	.nv.constant4,"a",@progbits
	.align	8
	.align		8
.nv.constant4:
        /*0000*/ 	.dword	__assertfail
	.align		8
        /*0008*/ 	.dword	__unnamed_1
	.align		8
        /*0010*/ 	.dword	__unnamed_2
	.align		8
        /*0018*/ 	.dword	_ZN40_INTERNAL_8878c0d4_4_k_cu_b7851a0e_313834cuda3std3__45__cpo5beginE
	.align		8
        /*0020*/ 	.dword	_ZN40_INTERNAL_8878c0d4_4_k_cu_b7851a0e_313834cuda3std3__45__cpo3endE
	.align		8
        /*0028*/ 	.dword	_ZN40_INTERNAL_8878c0d4_4_k_cu_b7851a0e_313834cuda3std3__45__cpo6cbeginE
	.align		8
        /*0030*/ 	.dword	_ZN40_INTERNAL_8878c0d4_4_k_cu_b7851a0e_313834cuda3std3__45__cpo4cendE
	.align		8
        /*0038*/ 	.dword	_ZN40_INTERNAL_8878c0d4_4_k_cu_b7851a0e_313834cuda3std3__442_GLOBAL__N__8878c0d4_4_k_cu_b7851a0e_313836ignoreE
	.align		8
        /*0040*/ 	.dword	_ZN40_INTERNAL_8878c0d4_4_k_cu_b7851a0e_313834cuda3std3__419piecewise_constructE
	.align		8
        /*0048*/ 	.dword	_ZN40_INTERNAL_8878c0d4_4_k_cu_b7851a0e_313834cuda3std3__48in_placeE
	.align		8
        /*0050*/ 	.dword	_ZN40_INTERNAL_8878c0d4_4_k_cu_b7851a0e_313834cuda3std6ranges3__45__cpo4swapE
	.align		8
        /*0058*/ 	.dword	_ZN40_INTERNAL_8878c0d4_4_k_cu_b7851a0e_313834cuda3std6ranges3__45__cpo9iter_moveE
	.align		8
        /*0060*/ 	.dword	_ZN40_INTERNAL_8878c0d4_4_k_cu_b7851a0e_313834cute7productE
	.align		8
        /*0068*/ 	.dword	_ZN40_INTERNAL_8878c0d4_4_k_cu_b7851a0e_313834cute1_E
	.align		8
        /*0070*/ 	.dword	$str$25
	.align		8
        /*0078*/ 	.dword	$str$26
	.align		8
        /*0080*/ 	.dword	$str$27
	.align		8
        /*0088*/ 	.dword	$str$28


//--------------------- .text._ZN7cutlass13device_kernelINS_4gemm6kernel13GemmUniversalIN4cute5tupleIJiiiiEEENS1_10collective13CollectiveMmaINS1_35MainloopSm100TmaUmmaWarpSpecializedILi8ELi2ELi4ENS5_IJNS4_1CILi1EEESB_SB_EEEEENS5_IJNSA_ILi64EEENSA_ILi128EEESE_EEENS_6half_tENS5_IJSB_llEEESH_SI_NS4_8TiledMMAINS4_8MMA_AtomIJNS4_20SM100_MMA_F16BF16_SSISH_SH_fLi64ELi128ELNS4_4UMMA5MajorE1ELSN_1ELNSM_7ScaleInE0ELSO_0EEEEEENS4_6LayoutISC_NS5_IJNSA_ILi0EEESS_SS_EEEEENS5_IJNS4_10UnderscoreESV_SV_EEEEENS4_13SM90_TMA_LOADENS4_14ComposedLayoutINS4_7SwizzleILi3ELi4ELi3EEENS4_18smem_ptr_flag_bitsILi16EEENSR_INS5_IJSE_NSA_ILi8EEEEEENS5_IJSB_SE_EEEEEEEvNS4_8identityESY_S18_vS19_EENS_8epilogue10collective18CollectiveEpilogueINS1B_23Sm100TmaWarpSpecializedILi4ELi2ELi16ELb1ELb0EEEJSG_NS5_IJNSR_ISE_SB_EENSR_INSA_ILi32EEESB_EEEEESH_NS5_IJlSB_lEEESH_S1K_NS1B_6fusion15FusionCallbacksIS1F_NS1L_17LinearCombinationISH_fSH_fLNS_15FloatRoundStyleE2EEESG_S1J_JEEENS4_5SM1004TMEM4LOAD26SM100_TMEM_LOAD_16dp256b4xESY_NSZ_INS10_ILi2ELi4ELi3EEES13_NSR_INS5_IJS14_S1H_EEENS5_IJS1H_SB_EEEEEEENS4_17SM75_U32x4_LDSM_NENS4_14SM90_TMA_STOREES1Z_NS4_17SM90_U32x4_STSM_NENS4_39AutoVectorizingCopyWithAssumedAlignmentILi128EEEEEEvvEEEEvNT_6ParamsE --------------------------
	.section	.text._ZN7cutlass13device_kernelINS_4gemm6kernel13GemmUniversalIN4cute5tupleIJiiiiEEENS1_10collective13CollectiveMmaINS1_35MainloopSm100TmaUmmaWarpSpecializedILi8ELi2ELi4ENS5_IJNS4_1CILi1EEESB_SB_EEEEENS5_IJNSA_ILi64EEENSA_ILi128EEESE_EEENS_6half_tENS5_IJSB_llEEESH_SI_NS4_8TiledMMAINS4_8MMA_AtomIJNS4_20SM100_MMA_F16BF16_SSISH_SH_fLi64ELi128ELNS4_4UMMA5MajorE1ELSN_1ELNSM_7ScaleInE0ELSO_0EEEEEENS4_6LayoutISC_NS5_IJNSA_ILi0EEESS_SS_EEEEENS5_IJNS4_10UnderscoreESV_SV_EEEEENS4_13SM90_TMA_LOADENS4_14ComposedLayoutINS4_7SwizzleILi3ELi4ELi3EEENS4_18smem_ptr_flag_bitsILi16EEENSR_INS5_IJSE_NSA_ILi8EEEEEENS5_IJSB_SE_EEEEEEEvNS4_8identityESY_S18_vS19_EENS_8epilogue10collective18CollectiveEpilogueINS1B_23Sm100TmaWarpSpecializedILi4ELi2ELi16ELb1ELb0EEEJSG_NS5_IJNSR_ISE_SB_EENSR_INSA_ILi32EEESB_EEEEESH_NS5_IJlSB_lEEESH_S1K_NS1B_6fusion15FusionCallbacksIS1F_NS1L_17LinearCombinationISH_fSH_fLNS_15FloatRoundStyleE2EEESG_S1J_JEEENS4_5SM1004TMEM4LOAD26SM100_TMEM_LOAD_16dp256b4xESY_NSZ_INS10_ILi2ELi4ELi3EEES13_NSR_INS5_IJS14_S1H_EEENS5_IJS1H_SB_EEEEEEENS4_17SM75_U32x4_LDSM_NENS4_14SM90_TMA_STOREES1Z_NS4_17SM90_U32x4_STSM_NENS4_39AutoVectorizingCopyWithAssumedAlignmentILi128EEEEEEvvEEEEvNT_6ParamsE,"ax",@progbits
	.align	128
.text._ZN7cutlass13device_kernelINS_4gemm6kernel13GemmUniversalIN4cute5tupleIJiiiiEEENS1_10collective13CollectiveMmaINS1_35MainloopSm100TmaUmmaWarpSpecializedILi8ELi2ELi4ENS5_IJNS4_1CILi1EEESB_SB_EEEEENS5_IJNSA_ILi64EEENSA_ILi128EEESE_EEENS_6half_tENS5_IJSB_llEEESH_SI_NS4_8TiledMMAINS4_8MMA_AtomIJNS4_20SM100_MMA_F16BF16_SSISH_SH_fLi64ELi128ELNS4_4UMMA5MajorE1ELSN_1ELNSM_7ScaleInE0ELSO_0EEEEEENS4_6LayoutISC_NS5_IJNSA_ILi0EEESS_SS_EEEEENS5_IJNS4_10UnderscoreESV_SV_EEEEENS4_13SM90_TMA_LOADENS4_14ComposedLayoutINS4_7SwizzleILi3ELi4ELi3EEENS4_18smem_ptr_flag_bitsILi16EEENSR_INS5_IJSE_NSA_ILi8EEEEEENS5_IJSB_SE_EEEEEEEvNS4_8identityESY_S18_vS19_EENS_8epilogue10collective18CollectiveEpilogueINS1B_23Sm100TmaWarpSpecializedILi4ELi2ELi16ELb1ELb0EEEJSG_NS5_IJNSR_ISE_SB_EENSR_INSA_ILi32EEESB_EEEEESH_NS5_IJlSB_lEEESH_S1K_NS1B_6fusion15FusionCallbacksIS1F_NS1L_17LinearCombinationISH_fSH_fLNS_15FloatRoundStyleE2EEESG_S1J_JEEENS4_5SM1004TMEM4LOAD26SM100_TMEM_LOAD_16dp256b4xESY_NSZ_INS10_ILi2ELi4ELi3EEES13_NSR_INS5_IJS14_S1H_EEENS5_IJS1H_SB_EEEEEEENS4_17SM75_U32x4_LDSM_NENS4_14SM90_TMA_STOREES1Z_NS4_17SM90_U32x4_STSM_NENS4_39AutoVectorizingCopyWithAssumedAlignmentILi128EEEEEEvvEEEEvNT_6ParamsE:
        .type           _ZN7cutlass13device_kernelINS_4gemm6kernel13GemmUniversalIN4cute5tupleIJiiiiEEENS1_10collective13CollectiveMmaINS1_35MainloopSm100TmaUmmaWarpSpecializedILi8ELi2ELi4ENS5_IJNS4_1CILi1EEESB_SB_EEEEENS5_IJNSA_ILi64EEENSA_ILi128EEESE_EEENS_6half_tENS5_IJSB_llEEESH_SI_NS4_8TiledMMAINS4_8MMA_AtomIJNS4_20SM100_MMA_F16BF16_SSISH_SH_fLi64ELi128ELNS4_4UMMA5MajorE1ELSN_1ELNSM_7ScaleInE0ELSO_0EEEEEENS4_6LayoutISC_NS5_IJNSA_ILi0EEESS_SS_EEEEENS5_IJNS4_10UnderscoreESV_SV_EEEEENS4_13SM90_TMA_LOADENS4_14ComposedLayoutINS4_7SwizzleILi3ELi4ELi3EEENS4_18smem_ptr_flag_bitsILi16EEENSR_INS5_IJSE_NSA_ILi8EEEEEENS5_IJSB_SE_EEEEEEEvNS4_8identityESY_S18_vS19_EENS_8epilogue10collective18CollectiveEpilogueINS1B_23Sm100TmaWarpSpecializedILi4ELi2ELi16ELb1ELb0EEEJSG_NS5_IJNSR_ISE_SB_EENSR_INSA_ILi32EEESB_EEEEESH_NS5_IJlSB_lEEESH_S1K_NS1B_6fusion15FusionCallbacksIS1F_NS1L_17LinearCombinationISH_fSH_fLNS_15FloatRoundStyleE2EEESG_S1J_JEEENS4_5SM1004TMEM4LOAD26SM100_TMEM_LOAD_16dp256b4xESY_NSZ_INS10_ILi2ELi4ELi3EEES13_NSR_INS5_IJS14_S1H_EEENS5_IJS1H_SB_EEEEEEENS4_17SM75_U32x4_LDSM_NENS4_14SM90_TMA_STOREES1Z_NS4_17SM90_U32x4_STSM_NENS4_39AutoVectorizingCopyWithAssumedAlignmentILi128EEEEEEvvEEEEvNT_6ParamsE,@function
        .size           _ZN7cutlass13device_kernelINS_4gemm6kernel13GemmUniversalIN4cute5tupleIJiiiiEEENS1_10collective13CollectiveMmaINS1_35MainloopSm100TmaUmmaWarpSpecializedILi8ELi2ELi4ENS5_IJNS4_1CILi1EEESB_SB_EEEEENS5_IJNSA_ILi64EEENSA_ILi128EEESE_EEENS_6half_tENS5_IJSB_llEEESH_SI_NS4_8TiledMMAINS4_8MMA_AtomIJNS4_20SM100_MMA_F16BF16_SSISH_SH_fLi64ELi128ELNS4_4UMMA5MajorE1ELSN_1ELNSM_7ScaleInE0ELSO_0EEEEEENS4_6LayoutISC_NS5_IJNSA_ILi0EEESS_SS_EEEEENS5_IJNS4_10UnderscoreESV_SV_EEEEENS4_13SM90_TMA_LOADENS4_14ComposedLayoutINS4_7SwizzleILi3ELi4ELi3EEENS4_18smem_ptr_flag_bitsILi16EEENSR_INS5_IJSE_NSA_ILi8EEEEEENS5_IJSB_SE_EEEEEEEvNS4_8identityESY_S18_vS19_EENS_8epilogue10collective18CollectiveEpilogueINS1B_23Sm100TmaWarpSpecializedILi4ELi2ELi16ELb1ELb0EEEJSG_NS5_IJNSR_ISE_SB_EENSR_INSA_ILi32EEESB_EEEEESH_NS5_IJlSB_lEEESH_S1K_NS1B_6fusion15FusionCallbacksIS1F_NS1L_17LinearCombinationISH_fSH_fLNS_15FloatRoundStyleE2EEESG_S1J_JEEENS4_5SM1004TMEM4LOAD26SM100_TMEM_LOAD_16dp256b4xESY_NSZ_INS10_ILi2ELi4ELi3EEES13_NSR_INS5_IJS14_S1H_EEENS5_IJS1H_SB_EEEEEEENS4_17SM75_U32x4_LDSM_NENS4_14SM90_TMA_STOREES1Z_NS4_17SM90_U32x4_STSM_NENS4_39AutoVectorizingCopyWithAssumedAlignmentILi128EEEEEEvvEEEEvNT_6ParamsE,(.L_x_188 - _ZN7cutlass13device_kernelINS_4gemm6kernel13GemmUniversalIN4cute5tupleIJiiiiEEENS1_10collective13CollectiveMmaINS1_35MainloopSm100TmaUmmaWarpSpecializedILi8ELi2ELi4ENS5_IJNS4_1CILi1EEESB_SB_EEEEENS5_IJNSA_ILi64EEENSA_ILi128EEESE_EEENS_6half_tENS5_IJSB_llEEESH_SI_NS4_8TiledMMAINS4_8MMA_AtomIJNS4_20SM100_MMA_F16BF16_SSISH_SH_fLi64ELi128ELNS4_4UMMA5MajorE1ELSN_1ELNSM_7ScaleInE0ELSO_0EEEEEENS4_6LayoutISC_NS5_IJNSA_ILi0EEESS_SS_EEEEENS5_IJNS4_10UnderscoreESV_SV_EEEEENS4_13SM90_TMA_LOADENS4_14ComposedLayoutINS4_7SwizzleILi3ELi4ELi3EEENS4_18smem_ptr_flag_bitsILi16EEENSR_INS5_IJSE_NSA_ILi8EEEEEENS5_IJSB_SE_EEEEEEEvNS4_8identityESY_S18_vS19_EENS_8epilogue10collective18CollectiveEpilogueINS1B_23Sm100TmaWarpSpecializedILi4ELi2ELi16ELb1ELb0EEEJSG_NS5_IJNSR_ISE_SB_EENSR_INSA_ILi32EEESB_EEEEESH_NS5_IJlSB_lEEESH_S1K_NS1B_6fusion15FusionCallbacksIS1F_NS1L_17LinearCombinationISH_fSH_fLNS_15FloatRoundStyleE2EEESG_S1J_JEEENS4_5SM1004TMEM4LOAD26SM100_TMEM_LOAD_16dp256b4xESY_NSZ_INS10_ILi2ELi4ELi3EEES13_NSR_INS5_IJS14_S1H_EEENS5_IJS1H_SB_EEEEEEENS4_17SM75_U32x4_LDSM_NENS4_14SM90_TMA_STOREES1Z_NS4_17SM90_U32x4_STSM_NENS4_39AutoVectorizingCopyWithAssumedAlignmentILi128EEEEEEvvEEEEvNT_6ParamsE)
        .other          _ZN7cutlass13device_kernelINS_4gemm6kernel13GemmUniversalIN4cute5tupleIJiiiiEEENS1_10collective13CollectiveMmaINS1_35MainloopSm100TmaUmmaWarpSpecializedILi8ELi2ELi4ENS5_IJNS4_1CILi1EEESB_SB_EEEEENS5_IJNSA_ILi64EEENSA_ILi128EEESE_EEENS_6half_tENS5_IJSB_llEEESH_SI_NS4_8TiledMMAINS4_8MMA_AtomIJNS4_20SM100_MMA_F16BF16_SSISH_SH_fLi64ELi128ELNS4_4UMMA5MajorE1ELSN_1ELNSM_7ScaleInE0ELSO_0EEEEEENS4_6LayoutISC_NS5_IJNSA_ILi0EEESS_SS_EEEEENS5_IJNS4_10UnderscoreESV_SV_EEEEENS4_13SM90_TMA_LOADENS4_14ComposedLayoutINS4_7SwizzleILi3ELi4ELi3EEENS4_18smem_ptr_flag_bitsILi16EEENSR_INS5_IJSE_NSA_ILi8EEEEEENS5_IJSB_SE_EEEEEEEvNS4_8identityESY_S18_vS19_EENS_8epilogue10collective18CollectiveEpilogueINS1B_23Sm100TmaWarpSpecializedILi4ELi2ELi16ELb1ELb0EEEJSG_NS5_IJNSR_ISE_SB_EENSR_INSA_ILi32EEESB_EEEEESH_NS5_IJlSB_lEEESH_S1K_NS1B_6fusion15FusionCallbacksIS1F_NS1L_17LinearCombinationISH_fSH_fLNS_15FloatRoundStyleE2EEESG_S1J_JEEENS4_5SM1004TMEM4LOAD26SM100_TMEM_LOAD_16dp256b4xESY_NSZ_INS10_ILi2ELi4ELi3EEES13_NSR_INS5_IJS14_S1H_EEENS5_IJS1H_SB_EEEEEEENS4_17SM75_U32x4_LDSM_NENS4_14SM90_TMA_STOREES1Z_NS4_17SM90_U32x4_STSM_NENS4_39AutoVectorizingCopyWithAssumedAlignmentILi128EEEEEEvvEEEEvNT_6ParamsE,@"STO_CUDA_ENTRY STV_DEFAULT"
_ZN7cutlass13device_kernelINS_4gemm6kernel13GemmUniversalIN4cute5tupleIJiiiiEEENS1_10collective13CollectiveMmaINS1_35MainloopSm100TmaUmmaWarpSpecializedILi8ELi2ELi4ENS5_IJNS4_1CILi1EEESB_SB_EEEEENS5_IJNSA_ILi64EEENSA_ILi128EEESE_EEENS_6half_tENS5_IJSB_llEEESH_SI_NS4_8TiledMMAINS4_8MMA_AtomIJNS4_20SM100_MMA_F16BF16_SSISH_SH_fLi64ELi128ELNS4_4UMMA5MajorE1ELSN_1ELNSM_7ScaleInE0ELSO_0EEEEEENS4_6LayoutISC_NS5_IJNSA_ILi0EEESS_SS_EEEEENS5_IJNS4_10UnderscoreESV_SV_EEEEENS4_13SM90_TMA_LOADENS4_14ComposedLayoutINS4_7SwizzleILi3ELi4ELi3EEENS4_18smem_ptr_flag_bitsILi16EEENSR_INS5_IJSE_NSA_ILi8EEEEEENS5_IJSB_SE_EEEEEEEvNS4_8identityESY_S18_vS19_EENS_8epilogue10collective18CollectiveEpilogueINS1B_23Sm100TmaWarpSpecializedILi4ELi2ELi16ELb1ELb0EEEJSG_NS5_IJNSR_ISE_SB_EENSR_INSA_ILi32EEESB_EEEEESH_NS5_IJlSB_lEEESH_S1K_NS1B_6fusion15FusionCallbacksIS1F_NS1L_17LinearCombinationISH_fSH_fLNS_15FloatRoundStyleE2EEESG_S1J_JEEENS4_5SM1004TMEM4LOAD26SM100_TMEM_LOAD_16dp256b4xESY_NSZ_INS10_ILi2ELi4ELi3EEES13_NSR_INS5_IJS14_S1H_EEENS5_IJS1H_SB_EEEEEEENS4_17SM75_U32x4_LDSM_NENS4_14SM90_TMA_STOREES1Z_NS4_17SM90_U32x4_STSM_NENS4_39AutoVectorizingCopyWithAssumedAlignmentILi128EEEEEEvvEEEEvNT_6ParamsE:
[----:B------:R-:W1:Y:S01]  /*0000*/  LDC R1, c[0x0][0x37c] ;  /* 0x0000df00ff017b82 */ /* 0x000e620000000800 */
[----:B------:R-:W2:Y:S01]  /*0010*/  S2R R72, SR_TID.X ;  /* 0x0000000000487919 */ /* 0x000ea20000002100 */
[----:B------:R-:W3:Y:S01]  /*0020*/  LDCU.64 UR4, c[0x0][0x890] ;  /* 0x00011200ff0477ac */ /* 0x000ee20008000a00 */
[----:B------:R-:W-:Y:S02]  /*0030*/  PRMT R59, RZ, 0x7610, R59 ;  /* 0x00007610ff3b7816 */ /* 0x000fe4000000003b */
[----:B------:R-:W-:Y:S01]  /*0040*/  ELECT P5, URZ, PT ;  /* 0x0000000000ff782f */ /* 0x000fe200038a0000 */
[----:B------:R-:W4:Y:S01]  /*0050*/  LDCU.64 UR46, c[0x0][0x358] ;  /* 0x00006b00ff2e77ac */ /* 0x000f220008000a00 */
[----:B---3--:R-:W-:-:S04]  /*0060*/  UISETP.NE.U32.AND UP0, UPT, UR4, URZ, UPT ;  /* 0x000000ff0400728c */ /* 0x008fc8000bf05070 */
[----:B------:R-:W-:Y:S01]  /*0070*/  UISETP.NE.AND.EX UP0, UPT, UR5, URZ, UPT, UP0 ;  /* 0x000000ff0500728c */ /* 0x000fe2000bf05300 */
[----:B--2---:R-:W-:-:S05]  /*0080*/  SHF.R.U32.HI R65, RZ, 0x5, R72 ;  /* 0x00000005ff417819 */ /* 0x004fca0000011648 */
[----:B------:R-:W2:Y:S02]  /*0090*/  SHFL.IDX PT, R0, R65, RZ, 0x1f ;  /* 0x00001fff41007589 */ /* 0x000ea400000e0000 */
[----:B--2---:R-:W-:Y:S01]  /*00a0*/  R2UR UR8, R0 ;  /* 0x00000000000872ca */ /* 0x004fe200000e0000 */
[----:B-1--4-:R-:W-:-:S14]  /*00b0*/  BRA.U UP0, `(.L_x_0) ;  /* 0x00000001002c7547 */ /* 0x012fdc000b800000 */
[----:B------:R-:W1:Y:S02]  /*00c0*/  LDCU.64 UR6, c[0x0][0x888] ;  /* 0x00011100ff0677ac */ /* 0x000e640008000a00 */
[----:B-1----:R-:W-:-:S04]  /*00d0*/  UISETP.NE.U32.AND UP0, UPT, UR6, URZ, UPT ;  /* 0x000000ff0600728c */ /* 0x002fc8000bf05070 */
[----:B------:R-:W-:-:S09]  /*00e0*/  UISETP.NE.AND.EX UP0, UPT, UR7, URZ, UPT, UP0 ;  /* 0x000000ff0700728c */ /* 0x000fd2000bf05300 */
[----:B------:R-:W-:Y:S05]  /*00f0*/  BRA.U !UP0, `(.L_x_1) ;  /* 0x0000000108107547 */ /* 0x000fea000b800000 */
[----:B------:R-:W1:Y:S02]  /*0100*/  LDC.64 R2, c[0x0][0x888] ;  /* 0x00022200ff027b82 */ /* 0x000e640000000a00 */
[----:B-1----:R1:W5:Y:S01]  /*0110*/  LDG.E R35, desc[UR46][R2.64] ;  /* 0x0000002e02237981 */ /* 0x002362000c1e1900 */
[----:B------:R-:W-:Y:S01]  /*0120*/  HFMA2 R59, -RZ, RZ, 0, 5.9604644775390625e-08 ;  /* 0x00000001ff3b7431 */ /* 0x000fe200000001ff */
[----:B------:R-:W-:Y:S05]  /*0130*/  BRA `(.L_x_0) ;  /* 0x00000000000c7947 */ /* 0x000fea0003800000 */
.L_x_1:
[----:B------:R-:W1:Y:S01]  /*0140*/  LDCU UR6, c[0x0][0x880] ;  /* 0x00011000ff0677ac */ /* 0x000e620008000800 */
[----:B------:R-:W-:Y:S01]  /*0150*/  HFMA2 R59, -RZ, RZ, 0, 5.9604644775390625e-08 ;  /* 0x00000001ff3b7431 */ /* 0x000fe200000001ff */
[----:B-1----:R-:W-:-:S07]  /*0160*/  MOV R35, UR6 ;  /* 0x0000000600237c02 */ /* 0x002fce0008000f00 */
.L_x_0:
[----:B------:R-:W2:Y:S02]  /*0170*/  LDCU.64 UR6, c[0x0][0x8b0] ;  /* 0x00011600ff0677ac */ /* 0x000ea40008000a00 */
[----:B--2---:R-:W-:-:S04]  /*0180*/  UISETP.NE.U32.AND UP0, UPT, UR6, URZ, UPT ;  /* 0x000000ff0600728c */ /* 0x004fc8000bf05070 */
[----:B------:R-:W-:-:S09]  /*0190*/  UISETP.NE.AND.EX UP0, UPT, UR7, URZ, UPT, UP0 ;  /* 0x000000ff0700728c */ /* 0x000fd2000bf05300 */
[----:B------:R-:W-:Y:S05]  /*01a0*/  BRA.U UP0, `(.L_x_2) ;  /* 0x0000000100247547 */ /* 0x000fea000b800000 */
[----:B------:R-:W2:Y:S02]  /*01b0*/  LDCU.64 UR6, c[0x0][0x8a8] ;  /* 0x00011500ff0677ac */ /* 0x000ea40008000a00 */
[----:B--2---:R-:W-:-:S04]  /*01c0*/  UISETP.NE.U32.AND UP0, UPT, UR6, URZ, UPT ;  /* 0x000000ff0600728c */ /* 0x004fc8000bf05070 */
[----:B------:R-:W-:-:S09]  /*01d0*/  UISETP.NE.AND.EX UP0, UPT, UR7, URZ, UPT, UP0 ;  /* 0x000000ff0700728c */ /* 0x000fd2000bf05300 */
[----:B------:R-:W-:Y:S05]  /*01e0*/  BRA.U !UP0, `(.L_x_3) ;  /* 0x00000001080c7547 */ /* 0x000fea000b800000 */
[----:B-1----:R-:W1:Y:S02]  /*01f0*/  LDC.64 R2, c[0x0][0x8a8] ;  /* 0x00022a00ff027b82 */ /* 0x002e640000000a00 */
[----:B-1----:R2:W5:Y:S01]  /*0200*/  LDG.E R33, desc[UR46][R2.64] ;  /* 0x0000002e02217981 */ /* 0x002562000c1e1900 */
[----:B------:R-:W-:Y:S05]  /*0210*/  BRA `(.L_x_2) ;  /* 0x0000000000087947 */ /* 0x000fea0003800000 */
.L_x_3:
[----:B------:R-:W2:Y:S02]  /*0220*/  LDCU UR6, c[0x0][0x8a0] ;  /* 0x00011400ff0677ac */ /* 0x000ea40008000800 */
[----:B--2---:R-:W-:Y:S02]  /*0230*/  MOV R33, UR6 ;  /* 0x0000000600217c02 */ /* 0x004fe40008000f00 */
.L_x_2:
[----:B------:R-:W-:Y:S01]  /*0240*/  IMAD.U32 R0, RZ, RZ, UR8 ;  /* 0x00000008ff007e24 */ /* 0x000fe2000f8e00ff */
[----:B------:R-:W-:Y:S04]  /*0250*/  BSSY.RECONVERGENT B0, `(.L_x_4) ;  /* 0x000000c000007945 */ /* 0x000fe80003800200 */
[C---:B------:R-:W-:Y:S02]  /*0260*/  ISETP.NE.OR P1, PT, R0.reuse, 0x1, !P5 ;  /* 0x000000010000780c */ /* 0x040fe40006f25670 */
[----:B------:R-:W-:-:S11]  /*0270*/  ISETP.NE.OR P0, PT, R0, 0x3, !P5 ;  /* 0x000000030000780c */ /* 0x000fd60006f05670 */
[----:B------:R-:W-:Y:S05]  /*0280*/  @P1 BRA `(.L_x_5) ;  /* 0x0000000000201947 */ /* 0x000fea0003800000 */
[----:B------:R-:W3:Y:S02]  /*0290*/  LDCU.64 UR6, c[0x0][0x348] ;  /* 0x00006900ff0677ac */ /* 0x000ee40008000a00 */
[----:B---3--:R-:W-:Y:S02]  /*02a0*/  UIADD3 UR10, UP1, UPT, UR6, 0x80, URZ ;  /* 0x00000080060a7890 */ /* 0x008fe4000ff3e0ff */
[----:B------:R-:W-:Y:S02]  /*02b0*/  UIADD3 UR6, UP0, UPT, UR6, 0x180, URZ ;  /* 0x0000018006067890 */ /* 0x000fe4000ff1e0ff */
[----:B------:R-:W-:Y:S02]  /*02c0*/  UIADD3.X UR11, UPT, UPT, URZ, UR7, URZ, UP1, !UPT ;  /* 0x00000007ff0b7290 */ /* 0x000fe40008ffe4ff */
[----:B------:R-:W-:-:S07]  /*02d0*/  UIADD3.X UR7, UPT, UPT, URZ, UR7, URZ, UP0, !UPT ;  /* 0x00000007ff077290 */ /* 0x000fce00087fe4ff */
[----:B------:R3:W-:Y:S02]  /*02e0*/  UTMACCTL.PF [UR10] ;  /* 0x000000000a0079b9 */ /* 0x0007e40008040000 */
[----:B------:R3:W-:Y:S02]  /*02f0*/  UTMACCTL.PF [UR6] ;  /* 0x00000000060079b9 */ /* 0x0007e40008040000 */
[----:B---3--:R-:W-:Y:S01]  /*0300*/  NOP ;  /* 0x0000000000007918 */ /* 0x008fe20000000000 */
.L_x_5:
[----:B------:R-:W-:Y:S05]  /*0310*/  BSYNC.RECONVERGENT B0 ;  /* 0x0000000000007941 */ /* 0x000fea0003800200 */
.L_x_4:
[----:B------:R-:W-:Y:S04]  /*0320*/  BSSY.RECONVERGENT B0, `(.L_x_6) ;  /* 0x000000a000007945 */ /* 0x000fe80003800200 */
        /* <DEDUP_REMOVED lines=9> */
.L_x_7:
[----:B------:R-:W-:Y:S05]  /*03c0*/  BSYNC.RECONVERGENT B0 ;  /* 0x0000000000007941 */ /* 0x000fea0003800200 */
.L_x_6:
[----:B------:R-:W3:Y:S01]  /*03d0*/  LDCU.64 UR6, c[0x0][0x888] ;  /* 0x00011100ff0677ac */ /* 0x000ee20008000a00 */
[----:B------:R-:W-:Y:S02]  /*03e0*/  UISETP.EQ.U32.AND UP1, UPT, UR4, URZ, UPT ;  /* 0x000000ff0400728c */ /* 0x000fe4000bf22070 */
[----:B------:R-:W-:Y:S02]  /*03f0*/  UPLOP3.LUT UP2, UPT, UPT, UPT, UPT, 0x80, 0x8 ;  /* 0x000000000008789c */ /* 0x000fe40003f4f070 */
[----:B---3--:R-:W-:-:S04]  /*0400*/  UISETP.NE.U32.AND UP0, UPT, UR6, URZ, UPT ;  /* 0x000000ff0600728c */ /* 0x008fc8000bf05070 */
[----:B------:R-:W-:-:S04]  /*0410*/  UISETP.NE.AND.EX UP0, UPT, UR7, URZ, UPT, UP0 ;  /* 0x000000ff0700728c */ /* 0x000fc8000bf05300 */
[----:B------:R-:W-:-:S04]  /*0420*/  UISETP.EQ.OR.EX UP3, UPT, UR5, URZ, !UP0, UP1 ;  /* 0x000000ff0500728c */ /* 0x000fc8000c762710 */
[----:B------:R-:W-:-:S05]  /*0430*/  UP2UR UR50, UPR, URZ, 0x8 ;  /* 0x00000008ff327883 */ /* 0x000fca0008000000 */
[----:B------:R-:W-:Y:S07]  /*0440*/  BRA.U !UP3, `(.L_x_8) ;  /* 0x000000010b207547 */ /* 0x000fee000b800000 */
[----:B------:R-:W-:Y:S01]  /*0450*/  UISETP.NE.U32.AND UP2, UPT, UR4, URZ, UPT ;  /* 0x000000ff0400728c */ /* 0x000fe2000bf45070 */
[----:B-----5:R-:W-:Y:S01]  /*0460*/  FSETP.NEU.AND P0, PT, R35, RZ, PT ;  /* 0x000000ff2300720b */ /* 0x020fe20003f0d000 */
[----:B------:R-:W-:Y:S02]  /*0470*/  USEL UR4, URZ, 0xffffffff, UP0 ;  /* 0xffffffffff047887 */ /* 0x000fe40008000000 */
[----:B------:R-:W-:-:S10]  /*0480*/  UISETP.NE.AND.EX UP2, UPT, UR5, URZ, UPT, UP2 ;  /* 0x000000ff0500728c */ /* 0x000fd4000bf45320 */
[----:B------:R-:W-:Y:S01]  /*0490*/  VOTEU.ANY UP1, P0 ;  /* 0x0000000000ff7886 */ /* 0x000fe20000020100 */
[----:B------:R-:W-:-:S04]  /*04a0*/  @!UP2 USEL UR4, URZ, 0xffffffff, UP1 ;  /* 0xffffffffff04a887 */ /* 0x000fc80008800000 */
[----:B------:R-:W-:-:S04]  /*04b0*/  ULOP3.LUT UR4, UR4, 0x1, URZ, 0xc0, !UPT ;  /* 0x0000000104047892 */ /* 0x000fc8000f8ec0ff */
[----:B------:R-:W-:-:S11]  /*04c0*/  UISETP.NE.U32.AND UP2, UPT, UR4, 0x1, UPT ;  /* 0x000000010400788c */ /* 0x000fd6000bf45070 */
.L_x_8:
[----:B-12---:R-:W1:Y:S01]  /*04d0*/  SHFL.IDX PT, R2, R65, RZ, 0x1f ;  /* 0x00001fff41027589 */ /* 0x006e6200000e0000 */
[----:B------:R-:W-:-:S04]  /*04e0*/  UISETP.NE.AND UP1, UPT, UR8, 0x2, UPT ;  /* 0x000000020800788c */ /* 0x000fc8000bf25270 */
[----:B------:R-:W-:Y:S01]  /*04f0*/  USEL UR6, URZ, 0x1, UP1 ;  /* 0x00000001ff067887 */ /* 0x000fe20008800000 */
[----:B-1----:R-:W-:-:S13]  /*0500*/  ISETP.NE.AND P0, PT, R2, RZ, PT ;  /* 0x000000ff0200720c */ /* 0x002fda0003f05270 */
[----:B------:R-:W-:Y:S05]  /*0510*/  @P0 BRA `(.L_x_9) ;  /* 0x0000000000680947 */ /* 0x000fea0003800000 */
[----:B------:R-:W1:Y:S01]  /*0520*/  S2UR UR5, SR_CgaCtaId ;  /* 0x00000000000579c3 */ /* 0x000e620000008800 */
[----:B------:R-:W-:Y:S01]  /*0530*/  UMOV UR7, 0x400 ;  /* 0x0000040000077882 */ /* 0x000fe20000000000 */
[----:B------:R-:W-:Y:S01]  /*0540*/  UMOV UR4, 0x1 ;  /* 0x0000000100047882 */ /* 0x000fe20000000000 */
[----:B------:R-:W-:Y:S01]  /*0550*/  ELECT P0, URZ, PT ;  /* 0x0000000000ff782f */ /* 0x000fe20003800000 */
[----:B------:R-:W-:-:S04]  /*0560*/  UIADD3 UR10, UPT, UPT, -UR4, 0x100000, URZ ;  /* 0x00100000040a7890 */ /* 0x000fc8000fffe1ff */
[----:B------:R-:W-:Y:S02]  /*0570*/  USHF.L.U32 UR11, UR10, 0xb, URZ ;  /* 0x0000000b0a0b7899 */ /* 0x000fe400080006ff */
[----:B------:R-:W-:Y:S02]  /*0580*/  USHF.L.U32 UR10, UR10, 0x1, URZ ;  /* 0x000000010a0a7899 */ /* 0x000fe400080006ff */
[----:B-1----:R-:W-:Y:S01]  /*0590*/  ULEA UR5, UR5, UR7, 0x18 ;  /* 0x0000000705057291 */ /* 0x002fe2000f8ec0ff */
[----:B------:R-:W1:Y:S11]  /*05a0*/  FENCE.VIEW.ASYNC.S ;  /* 0x00000000000073c6 */ /* 0x000e760000000000 */
[----:B-1----:R1:W2:Y:S01]  /*05b0*/  SYNCS.EXCH.64 URZ, [UR5], UR10 ;  /* 0x0000000a05ff75b2 */ /* 0x0022a20008000100 */
[----:B------:R1:W3:Y:S01]  /*05c0*/  SYNCS.EXCH.64 URZ, [UR5+0x40], UR10 ;  /* 0x0000400a05ff75b2 */ /* 0x0002e20008000100 */
[----:B------:R1:W4:Y:S01]  /*05d0*/  SYNCS.EXCH.64 URZ, [UR5+0x8], UR10 ;  /* 0x0000080a05ff75b2 */ /* 0x0003220008000100 */
[----:B------:R1:W1:Y:S01]  /*05e0*/  SYNCS.EXCH.64 URZ, [UR5+0x48], UR10 ;  /* 0x0000480a05ff75b2 */ /* 0x0002620008000100 */
        /* <DEDUP_REMOVED lines=12> */
[----:B------:R-:W-:Y:S01]  /*06b0*/  NOP ;  /* 0x0000000000007918 */ /* 0x000fe20000000000 */
.L_x_9:
[----:B------:R-:W2:Y:S01]  /*06c0*/  SHFL.IDX PT, R2, R65, RZ, 0x1f ;  /* 0x00001fff41027589 */ /* 0x000ea200000e0000 */
[----:B------:R-:W-:Y:S01]  /*06d0*/  NOP ;  /* 0x0000000000007918 */ /* 0x000fe20000000000 */
[----:B--2---:R-:W-:-:S13]  /*06e0*/  ISETP.NE.AND P0, PT, R2, 0x1, PT ;  /* 0x000000010200780c */ /* 0x004fda0003f05270 */
[----:B------:R-:W-:Y:S05]  /*06f0*/  @P0 BRA `(.L_x_10) ;  /* 0x0000000000580947 */ /* 0x000fea0003800000 */
[----:B------:R-:W2:Y:S01]  /*0700*/  S2UR UR7, SR_CgaCtaId ;  /* 0x00000000000779c3 */ /* 0x000ea20000008800 */
[----:B------:R-:W-:Y:S01]  /*0710*/  UMOV UR9, 0x400 ;  /* 0x0000040000097882 */ /* 0x000fe20000000000 */
[----:B-1----:R-:W-:Y:S01]  /*0720*/  UMOV UR5, 0x20 ;  /* 0x0000002000057882 */ /* 0x002fe20000000000 */
[----:B------:R-:W-:Y:S01]  /*0730*/  UMOV UR4, 0x80 ;  /* 0x0000008000047882 */ /* 0x000fe20000000000 */
[----:B------:R-:W-:-:S04]  /*0740*/  UIADD3 UR10, UPT, UPT, -UR5, 0x100000, URZ ;  /* 0x00100000050a7890 */ /* 0x000fc8000fffe1ff */
[----:B------:R-:W-:Y:S02]  /*0750*/  USHF.L.U32 UR11, UR10, 0xb, URZ ;  /* 0x0000000b0a0b7899 */ /* 0x000fe400080006ff */
[----:B------:R-:W-:Y:S02]  /*0760*/  USHF.L.U32 UR10, UR10, 0x1, URZ ;  /* 0x000000010a0a7899 */ /* 0x000fe400080006ff */
[----:B------:R-:W-:-:S04]  /*0770*/  UIADD3 UR4, UPT, UPT, -UR4, 0x100000, URZ ;  /* 0x0010000004047890 */ /* 0x000fc8000fffe1ff */
[----:B------:R-:W-:Y:S02]  /*0780*/  USHF.L.U32 UR5, UR4, 0xb, URZ ;  /* 0x0000000b04057899 */ /* 0x000fe400080006ff */
[----:B------:R-:W-:Y:S01]  /*0790*/  USHF.L.U32 UR4, UR4, 0x1, URZ ;  /* 0x0000000104047899 */ /* 0x000fe200080006ff */
[----:B------:R-:W-:Y:S01]  /*07a0*/  ELECT P0, URZ, PT ;  /* 0x0000000000ff782f */ /* 0x000fe20003800000 */
[----:B--2---:R-:W-:Y:S01]  /*07b0*/  ULEA UR7, UR7, UR9, 0x18 ;  /* 0x0000000907077291 */ /* 0x004fe2000f8ec0ff */
[----:B------:R-:W1:Y:S11]  /*07c0*/  FENCE.VIEW.ASYNC.S ;  /* 0x00000000000073c6 */ /* 0x000e760000000000 */
[----:B-1----:R2:W1:Y:S01]  /*07d0*/  SYNCS.EXCH.64 URZ, [UR7+0x80], UR10 ;  /* 0x0000800a07ff75b2 */ /* 0x0024620008000100 */
[----:B------:R2:W1:Y:S01]  /*07e0*/  SYNCS.EXCH.64 URZ, [UR7+0xa0], UR4 ;  /* 0x0000a00407ff75b2 */ /* 0x0004620008000100 */
[----:B------:R2:W1:Y:S01]  /*07f0*/  SYNCS.EXCH.64 URZ, [UR7+0x88], UR10 ;  /* 0x0000880a07ff75b2 */ /* 0x0004620008000100 */
[----:B------:R2:W1:Y:S01]  /*0800*/  SYNCS.EXCH.64 URZ, [UR7+0xa8], UR4 ;  /* 0x0000a80407ff75b2 */ /* 0x0004620008000100 */
[----:B------:R2:W1:Y:S01]  /*0810*/  SYNCS.EXCH.64 URZ, [UR7+0x90], UR10 ;  /* 0x0000900a07ff75b2 */ /* 0x0004620008000100 */
[----:B------:R2:W1:Y:S01]  /*0820*/  SYNCS.EXCH.64 URZ, [UR7+0xb0], UR4 ;  /* 0x0000b00407ff75b2 */ /* 0x0004620008000100 */
[----:B------:R2:W1:Y:S01]  /*0830*/  SYNCS.EXCH.64 URZ, [UR7+0x98], UR10 ;  /* 0x0000980a07ff75b2 */ /* 0x0004620008000100 */
[----:B------:R2:W1:Y:S02]  /*0840*/  SYNCS.EXCH.64 URZ, [UR7+0xb8], UR4 ;  /* 0x0000b80407ff75b2 */ /* 0x0004640008000100 */
[----:B--2---:R-:W-:Y:S01]  /*0850*/  NOP ;  /* 0x0000000000007918 */ /* 0x004fe20000000000 */
.L_x_10:
[----:B------:R-:W2:Y:S01]  /*0860*/  SHFL.IDX PT, R2, R65, RZ, 0x1f ;  /* 0x00001fff41027589 */ /* 0x000ea200000e0000 */
[----:B------:R-:W-:Y:S01]  /*0870*/  NOP ;  /* 0x0000000000007918 */ /* 0x000fe20000000000 */
[----:B--2---:R-:W-:-:S13]  /*0880*/  ISETP.NE.AND P0, PT, R2, 0x3, PT ;  /* 0x000000030200780c */ /* 0x004fda0003f05270 */
[----:B------:R-:W-:Y:S05]  /*0890*/  @P0 BRA `(.L_x_11) ;  /* 0x0000000000300947 */ /* 0x000fea0003800000 */
[----:B-1----:R-:W1:Y:S01]  /*08a0*/  S2UR UR5, SR_CgaCtaId ;  /* 0x00000000000579c3 */ /* 0x002e620000008800 */
        /* <DEDUP_REMOVED lines=8> */
[----:B-1----:R2:W1:Y:S01]  /*0930*/  SYNCS.EXCH.64 URZ, [UR5+0xc0], UR10 ;  /* 0x0000c00a05ff75b2 */ /* 0x0024620008000100 */
[----:B------:R2:W1:Y:S02]  /*0940*/  SYNCS.EXCH.64 URZ, [UR5+0xc8], UR10 ;  /* 0x0000c80a05ff75b2 */ /* 0x0004640008000100 */
[----:B--2---:R-:W-:Y:S01]  /*0950*/  NOP ;  /* 0x0000000000007918 */ /* 0x004fe20000000000 */
.L_x_11:
[----:B------:R-:W2:Y:S01]  /*0960*/  SHFL.IDX PT, R2, R65, RZ, 0x1f ;  /* 0x00001fff41027589 */ /* 0x000ea200000e0000 */
[----:B------:R-:W-:Y:S01]  /*0970*/  NOP ;  /* 0x0000000000007918 */ /* 0x000fe20000000000 */
[----:B--2---:R-:W-:-:S13]  /*0980*/  ISETP.NE.AND P0, PT, R2, 0x4, PT ;  /* 0x000000040200780c */ /* 0x004fda0003f05270 */
[----:B------:R-:W-:Y:S05]  /*0990*/  @P0 BRA `(.L_x_12) ;  /* 0x00000000004c0947 */ /* 0x000fea0003800000 */
[----:B-1----:R-:W1:Y:S01]  /*09a0*/  S2UR UR5, SR_CgaCtaId ;  /* 0x00000000000579c3 */ /* 0x002e620000008800 */
[----:B------:R-:W-:Y:S01]  /*09b0*/  UMOV UR9, 0x100 ;  /* 0x0000010000097882 */ /* 0x000fe20000000000 */
[----:B------:R-:W-:Y:S01]  /*09c0*/  UMOV UR7, 0x400 ;  /* 0x0000040000077882 */ /* 0x000fe20000000000 */
[----:B------:R-:W-:Y:S01]  /*09d0*/  USEL UR9, UR9, 0xe0, UP2 ;  /* 0x000000e009097887 */ /* 0x000fe20009000000 */
[----:B------:R-:W-:Y:S01]  /*09e0*/  UMOV UR4, 0x1 ;  /* 0x0000000100047882 */ /* 0x000fe20000000000 */
[----:B------:R-:W-:Y:S01]  /*09f0*/  ELECT P0, URZ, PT ;  /* 0x0000000000ff782f */ /* 0x000fe20003800000 */
[----:B------:R-:W-:-:S04]  /*0a00*/  UIADD3 UR10, UPT, UPT, -UR4, 0x100000, URZ ;  /* 0x00100000040a7890 */ /* 0x000fc8000fffe1ff */
[----:B------:R-:W-:Y:S02]  /*0a10*/  USHF.L.U32 UR11, UR10, 0xb, URZ ;  /* 0x0000000b0a0b7899 */ /* 0x000fe400080006ff */
[----:B------:R-:W-:Y:S02]  /*0a20*/  USHF.L.U32 UR10, UR10, 0x1, URZ ;  /* 0x000000010a0a7899 */ /* 0x000fe400080006ff */
[----:B------:R-:W-:-:S04]  /*0a30*/  UIADD3 UR12, UPT, UPT, -UR9, 0x100000, URZ ;  /* 0x00100000090c7890 */ /* 0x000fc8000fffe1ff */
[----:B------:R-:W-:Y:S02]  /*0a40*/  USHF.L.U32 UR13, UR12, 0xb, URZ ;  /* 0x0000000b0c0d7899 */ /* 0x000fe400080006ff */
[----:B------:R-:W-:Y:S02]  /*0a50*/  USHF.L.U32 UR12, UR12, 0x1, URZ ;  /* 0x000000010c0c7899 */ /* 0x000fe400080006ff */
[----:B-1----:R-:W-:Y:S01]  /*0a60*/  ULEA UR5, UR5, UR7, 0x18 ;  /* 0x0000000705057291 */ /* 0x002fe2000f8ec0ff */
[----:B------:R-:W1:Y:S11]  /*0a70*/  FENCE.VIEW.ASYNC.S ;  /* 0x00000000000073c6 */ /* 0x000e760000000000 */
[----:B-1----:R2:W1:Y:S01]  /*0a80*/  SYNCS.EXCH.64 URZ, [UR5+0xd0], UR10 ;  /* 0x0000d00a05ff75b2 */ /* 0x0024620008000100 */
[----:B------:R2:W1:Y:S01]  /*0a90*/  SYNCS.EXCH.64 URZ, [UR5+0xe0], UR12 ;  /* 0x0000e00c05ff75b2 */ /* 0x0004620008000100 */
[----:B------:R2:W1:Y:S01]  /*0aa0*/  SYNCS.EXCH.64 URZ, [UR5+0xd8], UR10 ;  /* 0x0000d80a05ff75b2 */ /* 0x0004620008000100 */
[----:B------:R2:W1:Y:S02]  /*0ab0*/  SYNCS.EXCH.64 URZ, [UR5+0xe8], UR12 ;  /* 0x0000e80c05ff75b2 */ /* 0x0004640008000100 */
[----:B--2---:R-:W-:Y:S01]  /*0ac0*/  NOP ;  /* 0x0000000000007918 */ /* 0x004fe20000000000 */
.L_x_12:
        /* <DEDUP_REMOVED lines=26> */
.L_x_13:
        /* <DEDUP_REMOVED lines=18> */
.L_x_14:
[----:B-1----:R-:W1:Y:S01]  /*0d90*/  S2UR UR5, SR_CTAID.X ;  /* 0x00000000000579c3 */ /* 0x002e620000002500 */
[----:B------:R-:W-:-:S05]  /*0da0*/  CS2R.32 R60, SR_CgaSize ;  /* 0x00000000003c7805 */ /* 0x000fca0000008a00 */
[----:B------:R-:W-:-:S05]  /*0db0*/  IMAD R60, R60, -0xa0, RZ ;  /* 0xffffff603c3c7824 */ /* 0x000fca00078e02ff */
[----:B------:R-:W-:-:S14]  /*0dc0*/  R2UR UR9, R60 ;  /* 0x000000003c0972ca */ /* 0x000fdc00000e0000 */
[----:B------:R-:W2:Y:S01]  /*0dd0*/  LDCU UR9, c[0x0][UR9+0x2b0] ;  /* 0x00005600090977ac */ /* 0x000ea20008000800 */
[----:B------:R-:W-:Y:S01]  /*0de0*/  NOP ;  /* 0x0000000000007918 */ /* 0x000fe20000000000 */
[----:B------:R-:W-:-:S05]  /*0df0*/  CS2R.32 R60, SR_CgaSize ;  /* 0x00000000003c7805 */ /* 0x000fca0000008a00 */
[----:B------:R-:W-:-:S05]  /*0e00*/  IMAD R60, R60, -0xa0, RZ ;  /* 0xffffff603c3c7824 */ /* 0x000fca00078e02ff */
[----:B------:R-:W-:-:S14]  /*0e10*/  R2UR UR7, R60 ;  /* 0x000000003c0772ca */ /* 0x000fdc00000e0000 */
[----:B------:R-:W3:Y:S01]  /*0e20*/  LDCU UR7, c[0x0][UR7+0x2b4] ;  /* 0x00005680070777ac */ /* 0x000ee20008000800 */
[----:B------:R-:W4:Y:S08]  /*0e30*/  S2UR UR4, SR_CTAID.Y ;  /* 0x00000000000479c3 */ /* 0x000f300000002600 */
[----:B------:R-:W3:Y:S01]  /*0e40*/  LDC R9, c[0x0][0xb24] ;  /* 0x0002c900ff097b82 */ /* 0x000ee20000000800 */
[----:B-1----:R-:W-:-:S02]  /*0e50*/  I2FP.F32.U32 R4, UR5 ;  /* 0x0000000500047c45 */ /* 0x002fc40008201000 */
[----:B------:R-:W-:-:S05]  /*0e60*/  CS2R.32 R5, SR_CgaSize ;  /* 0x0000000000057805 */ /* 0x000fca0000008a00 */
[----:B------:R-:W-:-:S06]  /*0e70*/  IMAD R5, R5, -0xa0, RZ ;  /* 0xffffff6005057824 */ /* 0x000fcc00078e02ff */
[----:B------:R-:W1:Y:S01]  /*0e80*/  LDC R5, c[0x0][R5+0x2a0] ;  /* 0x0000a80005057b82 */ /* 0x000e620000000800 */
[----:B------:R-:W-:Y:S01]  /*0e90*/  MOV R21, UR5 ;  /* 0x0000000500157c02 */ /* 0x000fe20008000f00 */
[----:B--2---:R-:W-:Y:S01]  /*0ea0*/  FMUL R4, R4, UR9 ;  /* 0x0000000904047c20 */ /* 0x004fe20008400000 */
[----:B----4-:R-:W-:Y:S02]  /*0eb0*/  I2FP.F32.U32 R2, UR4 ;  /* 0x0000000400027c45 */ /* 0x010fe40008201000 */
[----:B------:R-:W-:-:S05]  /*0ec0*/  CS2R.32 R3, SR_CgaSize ;  /* 0x0000000000037805 */ /* 0x000fca0000008a00 */
[----:B------:R-:W-:-:S06]  /*0ed0*/  IMAD R3, R3, -0xa0, RZ ;  /* 0xffffff6003037824 */ /* 0x000fcc00078e02ff */
[----:B------:R-:W2:Y:S01]  /*0ee0*/  LDC R3, c[0x0][R3+0x2a4] ;  /* 0x0000a90003037b82 */ /* 0x000ea20000000800 */
[----:B------:R-:W4:Y:S01]  /*0ef0*/  F2I.U32.TRUNC.NTZ R60, R4 ;  /* 0x00000004003c7305 */ /* 0x000f22000020f000 */
[----:B------:R-:W-:Y:S01]  /*0f00*/  MOV R20, UR4 ;  /* 0x0000000400147c02 */ /* 0x000fe20008000f00 */
[----:B---3--:R-:W-:-:S05]  /*0f10*/  FMUL R2, R2, UR7 ;  /* 0x0000000702027c20 */ /* 0x008fca0008400000 */
[----:B------:R-:W-:Y:S01]  /*0f20*/  BAR.SYNC.DEFER_BLOCKING 0x0 ;  /* 0x0000000000007b1d */ /* 0x000fe20000010000 */
[----:B------:R-:W-:-:S05]  /*0f30*/  ISETP.GE.AND P0, PT, R9, 0x1, PT ;  /* 0x000000010900780c */ /* 0x000fca0003f06270 */
[----:B------:R-:W3:Y:S02]  /*0f40*/  F2I.U32.TRUNC.NTZ R58, R2 ;  /* 0x00000002003a7305 */ /* 0x000ee4000020f000 */
[----:B------:R-:W2:Y:S01]  /*0f50*/  S2UR UR36, SR_CTAID.Z ;  /* 0x00000000002479c3 */ /* 0x000ea20000002700 */
[----:B----4-:R-:W-:-:S05]  /*0f60*/  IADD3 R60, PT, PT, -R60, RZ, RZ ;  /* 0x000000ff3c3c7210 */ /* 0x010fca0007ffe1ff */
[----:B-1----:R-:W-:Y:S01]  /*0f70*/  IMAD R60, R5, R60, UR5 ;  /* 0x00000005053c7e24 */ /* 0x002fe2000f8e023c */
[----:B---3--:R-:W-:-:S05]  /*0f80*/  IADD3 R58, PT, PT, -R58, RZ, RZ ;  /* 0x000000ff3a3a7210 */ /* 0x008fca0007ffe1ff */
[----:B--2---:R-:W-:Y:S01]  /*0f90*/  IMAD R58, R3, R58, UR4 ;  /* 0x00000004033a7e24 */ /* 0x004fe2000f8e023a */
[----:B------:R-:W-:Y:S06]  /*0fa0*/  @!P0 BRA `(.L_x_15) ;  /* 0x0000000000b88947 */ /* 0x000fec0003800000 */
[----:B------:R-:W1:Y:S01]  /*0fb0*/  LDC.64 R4, c[0x0][0xb18] ;  /* 0x0002c600ff047b82 */ /* 0x000e620000000a00 */
[----:B------:R-:W-:-:S07]  /*0fc0*/  ISETP.NE.AND P0, PT, R9, 0x1, PT ;  /* 0x000000010900780c */ /* 0x000fce0003f05270 */
[----:B------:R-:W2:Y:S08]  /*0fd0*/  LDC R10, c[0x0][0xb0c] ;  /* 0x0002c300ff0a7b82 */ /* 0x000eb00000000800 */
[----:B------:R-:W3:Y:S08]  /*0fe0*/  LDC R11, c[0x0][0x370] ;  /* 0x0000dc00ff0b7b82 */ /* 0x000ef00000000800 */
[----:B------:R-:W4:Y:S01]  /*0ff0*/  LDC R12, c[0x0][0x374] ;  /* 0x0000dd00ff0c7b82 */ /* 0x000f220000000800 */
[----:B-1----:R-:W-:-:S07]  /*1000*/  ISETP.NE.AND P1, PT, R4, 0x1, PT ;  /* 0x000000010400780c */ /* 0x002fce0003f25270 */
[----:B------:R-:W3:Y:S01]  /*1010*/  LDC.64 R6, c[0x0][0xb10] ;  /* 0x0002c400ff067b82 */ /* 0x000ee20000000a00 */
[----:B--2---:R-:W-:-:S07]  /*1020*/  ISETP.NE.AND P2, PT, R10, 0x1, PT ;  /* 0x000000010a00780c */ /* 0x004fce0003f45270 */
[----:B------:R-:W1:Y:S08]  /*1030*/  LDC R8, c[0x0][0xb20] ;  /* 0x0002c800ff087b82 */ /* 0x000e700000000800 */
[----:B------:R-:W2:Y:S01]  /*1040*/  LDC.64 R2, c[0x0][0xb28] ;  /* 0x0002ca00ff027b82 */ /* 0x000ea20000000a00 */
[----:B----4-:R-:W-:-:S04]  /*1050*/  IMAD.HI.U32 R13, R12, R5, RZ ;  /* 0x000000050c0d7227 */ /* 0x010fc800078e00ff */
[----:B------:R-:W-:-:S04]  /*1060*/  IMAD.HI.U32 R5, R20, R5, RZ ;  /* 0x0000000514057227 */ /* 0x000fc800078e00ff */
[----:B---3--:R-:W-:-:S04]  /*1070*/  IMAD.HI.U32 R14, R11, R6, RZ ;  /* 0x000000060b0e7227 */ /* 0x008fc800078e00ff */
[C---:B------:R-:W-:Y:S01]  /*1080*/  IMAD.HI.U32 R16, R21.reuse, R6, RZ ;  /* 0x0000000615107227 */ /* 0x040fe200078e00ff */
[-C--:B------:R-:W-:Y:S02]  /*1090*/  @P2 SHF.R.U32.HI R11, RZ, R7.reuse, R14 ;  /* 0x00000007ff0b2219 */ /* 0x080fe4000001160e */
[-C--:B-1----:R-:W-:Y:S02]  /*10a0*/  @P1 SHF.R.U32.HI R12, RZ, R8.reuse, R13 ;  /* 0x00000008ff0c1219 */ /* 0x082fe4000001160d */
[----:B------:R-:W-:Y:S02]  /*10b0*/  SHF.R.U32.HI R5, RZ, R8, R5 ;  /* 0x00000008ff057219 */ /* 0x000fe40000011605 */
[----:B------:R-:W-:Y:S02]  /*10c0*/  SHF.R.U32.HI R16, RZ, R7, R16 ;  /* 0x00000007ff107219 */ /* 0x000fe40000011610 */
[----:B------:R-:W-:Y:S01]  /*10d0*/  SEL R5, R20, R5, !P1 ;  /* 0x0000000514057207 */ /* 0x000fe20004800000 */
[----:B--2---:R-:W-:Y:S01]  /*10e0*/  IMAD.HI.U32 R14, R12, R2, RZ ;  /* 0x000000020c0e7227 */ /* 0x004fe200078e00ff */
[----:B------:R-:W-:-:S02]  /*10f0*/  SEL R7, R21, R16, !P2 ;  /* 0x0000001015077207 */ /* 0x000fc40005000000 */
[----:B------:R-:W-:Y:S01]  /*1100*/  IADD3 R13, PT, PT, -R5, RZ, RZ ;  /* 0x000000ff050d7210 */ /* 0x000fe20007ffe1ff */
[----:B------:R-:W-:Y:S01]  /*1110*/  IMAD.HI.U32 R6, R11, R2, RZ ;  /* 0x000000020b067227 */ /* 0x000fe200078e00ff */
[----:B------:R-:W-:-:S03]  /*1120*/  @P0 SHF.R.U32.HI R12, RZ, R3, R14 ;  /* 0x00000003ff0c0219 */ /* 0x000fc6000001160e */
[----:B------:R-:W-:Y:S01]  /*1130*/  IMAD R13, R4, R13, R20 ;  /* 0x0000000d040d7224 */ /* 0x000fe200078e0214 */
[----:B------:R-:W-:Y:S01]  /*1140*/  @P0 SHF.R.U32.HI R11, RZ, R3, R6 ;  /* 0x00000003ff0b0219 */ /* 0x000fe20000011606 */
[----:B------:R-:W-:-:S04]  /*1150*/  IMAD R12, R12, R9, RZ ;  /* 0x000000090c0c7224 */ /* 0x000fc800078e02ff */
[----:B------:R-:W-:Y:S01]  /*1160*/  IMAD R6, R11, R9, RZ ;  /* 0x000000090b067224 */ /* 0x000fe200078e02ff */
[----:B------:R-:W-:-:S04]  /*1170*/  ISETP.GE.AND P1, PT, R5, R12, PT ;  /* 0x0000000c0500720c */ /* 0x000fc80003f26270 */
[----:B------:R-:W-:Y:S01]  /*1180*/  ISETP.GE.OR P1, PT, R7, R6, P1 ;  /* 0x000000060700720c */ /* 0x000fe20000f26670 */
[----:B------:R-:W-:-:S05]  /*1190*/  IMAD.HI.U32 R6, R5, R2, RZ ;  /* 0x0000000205067227 */ /* 0x000fca00078e00ff */
[----:B------:R-:W-:-:S04]  /*11a0*/  SHF.R.U32.HI R6, RZ, R3, R6 ;  /* 0x00000003ff067219 */ /* 0x000fc80000011606 */
[----:B------:R-:W-:-:S03]  /*11b0*/  SEL R6, R5, R6, !P0 ;  /* 0x0000000605067207 */ /* 0x000fc60004000000 */
[----:B------:R-:W-:Y:S01]  /*11c0*/  @!P1 IMAD.HI.U32 R8, R7, R2, RZ ;  /* 0x0000000207089227 */ /* 0x000fe200078e00ff */
[----:B------:R-:W-:-:S04]  /*11d0*/  IADD3 R2, PT, PT, -R6, RZ, RZ ;  /* 0x000000ff06027210 */ /* 0x000fc80007ffe1ff */
[----:B------:R-:W-:Y:S01]  /*11e0*/  @!P1 SHF.R.U32.HI R8, RZ, R3, R8 ;  /* 0x00000003ff089219 */ /* 0x000fe20000011608 */
[----:B------:R-:W-:-:S03]  /*11f0*/  IMAD R2, R9, R2, R5 ;  /* 0x0000000209027224 */ /* 0x000fc600078e0205 */
[----:B------:R-:W-:-:S05]  /*1200*/  @!P1 SEL R3, R7, R8, !P0 ;  /* 0x0000000807039207 */ /* 0x000fca0004000000 */
[--C-:B------:R-:W-:Y:S02]  /*1210*/  @!P1 IMAD.IADD R6, R6, 0x1, -R3.reuse ;  /* 0x0000000106069824 */ /* 0x100fe400078e0a03 */
[----:B------:R-:W-:Y:S01]  /*1220*/  @!P1 IMAD R3, R2, R11, R3 ;  /* 0x0000000b02039224 */ /* 0x000fe200078e0203 */
[----:B------:R-:W-:Y:S01]  /*1230*/  IADD3 R2, PT, PT, -R7, RZ, RZ ;  /* 0x000000ff07027210 */ /* 0x000fe20007ffe1ff */
[----:B------:R-:W-:Y:S02]  /*1240*/  @!P1 IMAD R5, R6, R9, R7 ;  /* 0x0000000906059224 */ /* 0x000fe400078e0207 */
[----:B------:R-:W-:Y:S02]  /*1250*/  @!P1 IMAD.MOV.U32 R7, RZ, RZ, R3 ;  /* 0x000000ffff079224 */ /* 0x000fe400078e0003 */
[----:B------:R-:W-:Y:S02]  /*1260*/  IMAD R2, R10, R2, R21 ;  /* 0x000000020a027224 */ /* 0x000fe400078e0215 */
[----:B------:R-:W-:-:S02]  /*1270*/  IMAD R20, R5, R4, R13 ;  /* 0x0000000405147224 */ /* 0x000fc400078e020d */
[----:B------:R-:W-:Y:S02]  /*1280*/  IMAD R21, R7, R10, R2 ;  /* 0x0000000a07157224 */ /* 0x000fe400078e0202 */
.L_x_15:
[----:B------:R-:W1:Y:S01]  /*1290*/  LDCU UR4, c[0x0][0xb30] ;  /* 0x00016600ff0477ac */ /* 0x000e620008000800 */
[----:B------:R-:W2:Y:S08]  /*12a0*/  S2UR UR37, SR_CgaCtaId ;  /* 0x00000000002579c3 */ /* 0x000eb00000008800 */
[----:B------:R-:W3:Y:S01]  /*12b0*/  LDC R26, c[0x0][0xb24] ;  /* 0x0002c900ff1a7b82 */ /* 0x000ee20000000800 */
[----:B-1----:R-:W-:-:S09]  /*12c0*/  UISETP.NE.AND UP1, UPT, UR4, 0x1, UPT ;  /* 0x000000010400788c */ /* 0x002fd2000bf25270 */
[----:B--2---:R-:W-:Y:S05]  /*12d0*/  BRA.U UP1, `(.L_x_16) ;  /* 0x0000000101407547 */ /* 0x004fea000b800000 */
[----:B------:R-:W1:Y:S08]  /*12e0*/  LDC.64 R4, c[0x0][0xb10] ;  /* 0x0002c400ff047b82 */ /* 0x000e700000000a00 */
[----:B------:R-:W2:Y:S08]  /*12f0*/  LDC.64 R2, c[0x0][0xb18] ;  /* 0x0002c600ff027b82 */ /* 0x000eb00000000a00 */
[----:B------:R-:W4:Y:S08]  /*1300*/  LDC R6, c[0x0][0xb20] ;  /* 0x0002c800ff067b82 */ /* 0x000f300000000800 */
[----:B------:R-:W3:Y:S01]  /*1310*/  LDC R8, c[0x0][0xb0c] ;  /* 0x0002c300ff087b82 */ /* 0x000ee20000000800 */
[----:B-1----:R-:W-:-:S05]  /*1320*/  IMAD.HI.U32 R4, R21, R4, RZ ;  /* 0x0000000415047227 */ /* 0x002fca00078e00ff */
[----:B------:R-:W-:Y:S01]  /*1330*/  SHF.R.U32.HI R4, RZ, R5, R4 ;  /* 0x00000005ff047219 */ /* 0x000fe20000011604 */
[----:B--2---:R-:W-:Y:S01]  /*1340*/  IMAD.HI.U32 R3, R20, R3, RZ ;  /* 0x0000000314037227 */ /* 0x004fe200078e00ff */
[----:B------:R-:W-:-:S04]  /*1350*/  ISETP.NE.AND P0, PT, R2, 0x1, PT ;  /* 0x000000010200780c */ /* 0x000fc80003f05270 */
[----:B----4-:R-:W-:-:S04]  /*1360*/  SHF.R.U32.HI R3, RZ, R6, R3 ;  /* 0x00000006ff037219 */ /* 0x010fc80000011603 */
[----:B------:R-:W-:Y:S02]  /*1370*/  SEL R3, R20, R3, !P0 ;  /* 0x0000000314037207 */ /* 0x000fe40004000000 */
[----:B---3--:R-:W-:-:S04]  /*1380*/  ISETP.NE.AND P1, PT, R8, 0x1, PT ;  /* 0x000000010800780c */ /* 0x008fc80003f25270 */
[----:B------:R-:W-:-:S05]  /*1390*/  SEL R4, R21, R4, !P1 ;  /* 0x0000000415047207 */ /* 0x000fca0004800000 */
[----:B------:R-:W-:Y:S02]  /*13a0*/  IMAD.IADD R5, R3, 0x1, -R4 ;  /* 0x0000000103057824 */ /* 0x000fe400078e0a04 */
[----:B------:R-:W-:Y:S02]  /*13b0*/  IMAD.IADD R3, R4, 0x1, -R3 ;  /* 0x0000000104037824 */ /* 0x000fe400078e0a03 */
[----:B------:R-:W-:Y:S02]  /*13c0*/  IMAD R21, R5, R8, R21 ;  /* 0x0000000805157224 */ /* 0x000fe400078e0215 */
[----:B------:R-:W-:-:S07]  /*13d0*/  IMAD R20, R3, R2, R20 ;  /* 0x0000000203147224 */ /* 0x000fce00078e0214 */
.L_x_16:
[----:B------:R-:W-:Y:S01]  /*13e0*/  BAR.SYNC.DEFER_BLOCKING 0x0 ;  /* 0x0000000000007b1d */ /* 0x000fe20000010000 */
[----:B------:R-:W-:Y:S01]  /*13f0*/  UISETP.NE.AND UP1, UPT, UR8, 0x2, UPT ;  /* 0x000000020800788c */ /* 0x000fe2000bf25270 */
[----:B------:R-:W-:Y:S02]  /*1400*/  ISETP.NE.OR P5, PT, R0, 0x2, !P5 ;  /* 0x000000020000780c */ /* 0x000fe40006fa5670 */
[----:B------:R-:W-:-:S06]  /*1410*/  LOP3.LUT R2, R72, 0x1f, RZ, 0xc0, !PT ;  /* 0x0000001f48027812 */ /* 0x000fcc00078ec0ff */
[----:B------:R-:W-:Y:S05]  /*1420*/  BRA.U UP1, `(.L_x_17) ;  /* 0x0000001501207547 */ /* 0x000fea000b800000 */
[----:B------:R-:W1:Y:S01]  /*1430*/  LDCU UR13, c[0x0][0x38c] ;  /* 0x00007180ff0d77ac */ /* 0x000e620008000800 */
[----:B------:R-:W2:Y:S01]  /*1440*/  LDC R9, c[0x0][0x370] ;  /* 0x0000dc00ff097b82 */ /* 0x000ea20000000800 */
[----:B------:R-:W-:Y:S01]  /*1450*/  PLOP3.LUT P1, PT, PT, PT, UP2, 0x80, 0x8 ;  /* 0x000000000008781c */ /* 0x000fe20003f2f028 */
[----:B------:R-:W-:Y:S01]  /*1460*/  HFMA2 R12, -RZ, RZ, 0, 0 ;  /* 0x00000000ff0c7431 */ /* 0x000fe200000001ff */
[----:B------:R-:W-:Y:S01]  /*1470*/  ISETP.EQ.OR P4, PT, R2, RZ, P5 ;  /* 0x000000ff0200720c */ /* 0x000fe20002f82670 */
[----:B------:R-:W-:Y:S01]  /*1480*/  IMAD.MOV.U32 R15, RZ, RZ, 0x1 ;  /* 0x00000001ff0f7424 */ /* 0x000fe200078e00ff */
[----:B------:R-:W-:Y:S01]  /*1490*/  PLOP3.LUT P1, PT, P1, PT, PT, 0x8, 0x80 ;  /* 0x000000000080781c */ /* 0x000fe20000f2e170 */
[----:B------:R-:W-:Y:S01]  /*14a0*/  IMAD.MOV.U32 R14, RZ, RZ, RZ ;  /* 0x000000ffff0e7224 */ /* 0x000fe200078e00ff */
[----:B------:R-:W-:Y:S01]  /*14b0*/  MOV R8, 0x1 ;  /* 0x0000000100087802 */ /* 0x000fe20000000f00 */
[----:B------:R-:W4:Y:S01]  /*14c0*/  LDC R0, c[0x0][0x374] ;  /* 0x0000dd00ff007b82 */ /* 0x000f220000000800 */
[----:B------:R-:W-:Y:S01]  /*14d0*/  IMAD.MOV.U32 R10, RZ, RZ, RZ ;  /* 0x000000ffff0a7224 */ /* 0x000fe200078e00ff */
[----:B------:R-:W2:Y:S01]  /*14e0*/  LDCU.64 UR22, c[0x0][0x348] ;  /* 0x00006900ff1677ac */ /* 0x000ea20008000a00 */
[----:B------:R-:W-:Y:S01]  /*14f0*/  UMOV UR6, URZ ;  /* 0x000000ff00067c82 */ /* 0x000fe20008000000 */
[----:B-1----:R-:W-:-:S04]  /*1500*/  UIADD3 UR5, UPT, UPT, UR13, 0x3f, URZ ;  /* 0x0000003f0d057890 */ /* 0x002fc8000fffe0ff */
[----:B------:R-:W-:-:S04]  /*1510*/  USHF.R.S32.HI UR4, URZ, 0x1f, UR5 ;  /* 0x0000001fff047899 */ /* 0x000fc80008011405 */
[----:B------:R-:W-:-:S04]  /*1520*/  ULEA.HI UR4, UR4, UR5, URZ, 0x6 ;  /* 0x0000000504047291 */ /* 0x000fc8000f8f30ff */
[----:B------:R-:W-:Y:S02]  /*1530*/  USHF.R.S32.HI UR15, URZ, 0x6, UR4 ;  /* 0x00000006ff0f7899 */ /* 0x000fe40008011404 */
[----:B------:R-:W-:Y:S02]  /*1540*/  UIADD3 UR4, UPT, UPT, UR13, -0x1, URZ ;  /* 0xffffffff0d047890 */ /* 0x000fe4000fffe0ff */
[----:B------:R-:W-:Y:S02]  /*1550*/  UISETP.LT.U32.AND UP0, UPT, UR15, 0x8, UPT ;  /* 0x000000080f00788c */ /* 0x000fe4000bf01070 */
[----:B------:R-:W-:Y:S02]  /*1560*/  UISETP.GE.U32.AND UP1, UPT, UR4, -0x7f, UPT ;  /* 0xffffff810400788c */ /* 0x000fe4000bf26070 */
[----:B------:R-:W-:Y:S02]  /*1570*/  USEL UR14, UR15, 0x8, UP0 ;  /* 0x000000080f0e7887 */ /* 0x000fe40008000000 */
[----:B------:R-:W-:-:S02]  /*1580*/  UIADD3 UR13, UPT, UPT, UR13, 0x7e, URZ ;  /* 0x0000007e0d0d7890 */ /* 0x000fc4000fffe0ff */
[----:B------:R-:W-:Y:S02]  /*1590*/  UIADD3 UR5, UPT, UPT, UR14, -0x1, URZ ;  /* 0xffffffff0e057890 */ /* 0x000fe4000fffe0ff */
[----:B------:R-:W-:-:S03]  /*15a0*/  UIADD3 UR7, UPT, UPT, UR15, -UR14, URZ ;  /* 0x8000000e0f077290 */ /* 0x000fc6000fffe0ff */
[----:B------:R-:W-:-:S04]  /*15b0*/  @UP1 UIADD3 UR5, UPT, UPT, UR14, URZ, URZ ;  /* 0x000000ff0e051290 */ /* 0x000fc8000fffe0ff */
[----:B--2---:R-:W-:-:S12]  /*15c0*/  UIADD3 UR5, UPT, UPT, UR5, 0x1, URZ ;  /* 0x0000000105057890 */ /* 0x004fd8000fffe0ff */
.L_x_35:
[----:B------:R-:W-:Y:S01]  /*15d0*/  UISETP.NE.AND UP0, UPT, UR37, URZ, UPT ;  /* 0x000000ff2500728c */ /* 0x000fe2000bf05270 */
[----:B------:R-:W1:Y:S08]  /*15e0*/  S2UR UR37, SR_CgaCtaId ;  /* 0x00000000002579c3 */ /* 0x000e700000008800 */
[----:B------:R-:W-:Y:S05]  /*15f0*/  BRA.U UP0, `(.L_x_18) ;  /* 0x0000000100347547 */ /* 0x000fea000b800000 */
[----:B------:R-:W2:Y:S01]  /*1600*/  S2R R2, SR_CgaCtaId ;  /* 0x0000000000027919 */ /* 0x000ea20000008800 */
[----:B------:R-:W-:-:S04]  /*1610*/  MOV R3, 0x400 ;  /* 0x0000040000037802 */ /* 0x000fc80000000f00 */
[----:B--2---:R-:W-:Y:S02]  /*1620*/  LEA R3, R2, R3, 0x18 ;  /* 0x0000000302037211 */ /* 0x004fe400078ec0ff */
[----:B------:R-:W-:-:S03]  /*1630*/  SHF.L.U32 R2, R8, 0x1f, RZ ;  /* 0x0000001f08027819 */ /* 0x000fc600000006ff */
[----:B------:R-:W-:-:S04]  /*1640*/  IMAD R3, R10, 0x8, R3 ;  /* 0x000000080a037824 */ /* 0x000fc800078e0203 */
[----:B------:R-:W2:Y:S02]  /*1650*/  SYNCS.PHASECHK.TRANS64.TRYWAIT P0, [R3+URZ+0x140], R2 ;  /* 0x00014002030075a7 */ /* 0x000ea400080011ff */
[----:B--2---:R-:W-:Y:S05]  /*1660*/  @!P0 BRA `(.L_x_19) ;  /* 0x0000006800d88947 */ /* 0x004fea0003800000 */
.L_x_135:
[----:B------:R-:W-:Y:S01]  /*1670*/  VIADD R10, R10, 0x1 ;  /* 0x000000010a0a7836 */ /* 0x000fe20000000000 */
[----:B------:R2:W-:Y:S04]  /*1680*/  SYNCS.ARRIVE.TRANS64.A1T0 RZ, [R3+URZ+0x130], RZ ;  /* 0x000130ff03ff79a7 */ /* 0x0005e800081000ff */
[----:B------:R-:W-:-:S04]  /*1690*/  ISETP.NE.AND P0, PT, R10, 0x2, PT ;  /* 0x000000020a00780c */ /* 0x000fc80003f05270 */
[----:B------:R-:W-:Y:S02]  /*16a0*/  SEL R10, R10, RZ, P0 ;  /* 0x000000ff0a0a7207 */ /* 0x000fe40000000000 */
[----:B--2---:R-:W-:-:S04]  /*16b0*/  SEL R3, RZ, 0x1, P0 ;  /* 0x00000001ff037807 */ /* 0x004fc80000000000 */
[----:B------:R-:W-:-:S07]  /*16c0*/  LOP3.LUT R8, R8, R3, RZ, 0x3c, !PT ;  /* 0x0000000308087212 */ /* 0x000fce00078e3cff */
.L_x_18:
[----:B------:R-:W-:Y:S01]  /*16d0*/  UMOV UR4, 0x400 ;  /* 0x0000040000047882 */ /* 0x000fe20000000000 */
[----:B------:R-:W-:Y:S01]  /*16e0*/  SHF.L.U32 R2, R15, 0x1f, RZ ;  /* 0x0000001f0f027819 */ /* 0x000fe200000006ff */
[----:B-1----:R-:W-:Y:S01]  /*16f0*/  ULEA UR4, UR37, UR4, 0x18 ;  /* 0x0000000425047291 */ /* 0x002fe2000f8ec0ff */
[----:B------:R-:W-:Y:S01]  /*1700*/  R2UR UR34, R21 ;  /* 0x00000000152272ca */ /* 0x000fe200000e0000 */
[----:B------:R-:W-:Y:S01]  /*1710*/  UISETP.GE.U32.AND UP0, UPT, UR13, 0x7f, UPT ;  /* 0x0000007f0d00788c */ /* 0x000fe2000bf06070 */
[----:B------:R-:W-:Y:S01]  /*1720*/  R2UR UR18, R20 ;  /* 0x00000000141272ca */ /* 0x000fe200000e0000 */
[----:B------:R-:W-:Y:S01]  /*1730*/  ULEA UR8, UR6, UR4, 0x3 ;  /* 0x0000000406087291 */ /* 0x000fe2000f8e18ff */
[----:B------:R-:W-:-:S08]  /*1740*/  UMOV UR21, URZ ;  /* 0x000000ff00157c82 */ /* 0x000fd00008000000 */
[----:B------:R1:W2:Y:S01]  /*1750*/  SYNCS.PHASECHK.TRANS64.TRYWAIT P0, [UR8+0x40], R2 ;  /* 0x00004002ff0075a7 */ /* 0x0002a20008001108 */
[----:B------:R-:W-:Y:S02]  /*1760*/  USHF.L.U32 UR34, UR34, 0x6, URZ ;  /* 0x0000000622227899 */ /* 0x000fe400080006ff */
[----:B------:R-:W-:Y:S01]  /*1770*/  USHF.L.U32 UR18, UR18, 0x7, URZ ;  /* 0x0000000712127899 */ /* 0x000fe200080006ff */
[----:B------:R-:W-:Y:S11]  /*1780*/  BRA.U !UP0, `(.L_x_20) ;  /* 0x0000000108c07547 */ /* 0x000ff6000b800000 */
[----:B------:R-:W-:Y:S01]  /*1790*/  UIADD3 UR10, UPT, UPT, UR18, 0x40, URZ ;  /* 0x00000040120a7890 */ /* 0x000fe2000fffe0ff */
[----:B------:R-:W-:Y:S01]  /*17a0*/  UMOV UR24, URZ ;  /* 0x000000ff00187c82 */ /* 0x000fe20008000000 */
[----:B------:R-:W-:-:S10]  /*17b0*/  UMOV UR25, UR6 ;  /* 0x0000000600197c82 */ /* 0x000fd40008000000 */
.L_x_25:
[----:B-1----:R-:W-:Y:S01]  /*17c0*/  ULEA UR33, UR25, UR4, 0x3 ;  /* 0x0000000419217291 */ /* 0x002fe2000f8e18ff */
[----:B--2---:R-:W-:Y:S01]  /*17d0*/  @!P5 MOV R3, 0x6000 ;  /* 0x000060000003d802 */ /* 0x004fe20000000f00 */
[----:B--2---:R-:W-:Y:S10]  /*17e0*/  @P0 BRA `(.L_x_21) ;  /* 0x00000000000c0947 */ /* 0x004ff40003800000 */
[----:B------:R-:W-:-:S04]  /*17f0*/  SHF.L.U32 R5, R15, 0x1f, RZ ;  /* 0x0000001f0f057819 */ /* 0x000fc800000006ff */
[----:B------:R-:W2:Y:S02]  /*1800*/  SYNCS.PHASECHK.TRANS64.TRYWAIT P0, [UR33+0x40], R5 ;  /* 0x00004005ff0075a7 */ /* 0x000ea40008001121 */
[----:B--2---:R-:W-:Y:S05]  /*1810*/  @!P0 BRA `(.L_x_22) ;  /* 0x0000006800808947 */ /* 0x004fea0003800000 */
.L_x_21:
[----:B------:R2:W-:Y:S01]  /*1820*/  @!P5 SYNCS.ARRIVE.TRANS64 RZ, [UR33], R3 ;  /* 0x00000003ffffd9a7 */ /* 0x0005e20008000021 */
[----:B------:R-:W-:Y:S04]  /*1830*/  BSSY.RECONVERGENT B0, `(.L_x_23) ;  /* 0x0000003000007945 */ /* 0x000fe80003800200 */
[----:B------:R-:W-:Y:S05]  /*1840*/  @P4 BRA `(.L_x_24) ;  /* 0x0000000000044947 */ /* 0x000fea0003800000 */
[----:B------:R-:W-:Y:S05]  /*1850*/  BPT.TRAP 0x1 ;  /* 0x000000040000795c */ /* 0x000fea0000300000 */
.L_x_24:
[----:B------:R-:W-:Y:S05]  /*1860*/  BSYNC.RECONVERGENT B0 ;  /* 0x0000000000007941 */ /* 0x000fea0003800200 */
.L_x_23:
[----:B------:R-:W-:Y:S02]  /*1870*/  UIADD3 UR6, UPT, UPT, UR25, 0x1, URZ ;  /* 0x0000000119067890 */ /* 0x000fe4000fffe0ff */
[----:B------:R-:W-:Y:S02]  /*1880*/  ULEA UR32, UR25, UR4, 0xd ;  /* 0x0000000419207291 */ /* 0x000fe4000f8e68ff */
[----:B------:R-:W-:Y:S02]  /*1890*/  UISETP.NE.AND UP0, UPT, UR6, 0x8, UPT ;  /* 0x000000080600788c */ /* 0x000fe4000bf05270 */
[----:B------:R-:W-:Y:S02]  /*18a0*/  UIADD3 UR30, UP1, UPT, UR22, 0x80, URZ ;  /* 0x00000080161e7890 */ /* 0x000fe4000ff3e0ff */
[----:B------:R-:W-:Y:S02]  /*18b0*/  USEL UR9, URZ, 0x1, UP0 ;  /* 0x00000001ff097887 */ /* 0x000fe40008000000 */
[----:B------:R-:W-:-:S02]  /*18c0*/  USEL UR6, UR6, URZ, UP0 ;  /* 0x000000ff06067287 */ /* 0x000fc40008000000 */
[----:B------:R-:W-:Y:S02]  /*18d0*/  UIADD3 UR28, UP0, UPT, UR22, 0x180, URZ ;  /* 0x00000180161c7890 */ /* 0x000fe4000ff1e0ff */
[----:B------:R-:W-:Y:S01]  /*18e0*/  ULEA UR8, UR6, UR4, 0x3 ;  /* 0x0000000406087291 */ /* 0x000fe2000f8e18ff */
[----:B------:R-:W-:Y:S01]  /*18f0*/  LOP3.LUT R15, R15, UR9, RZ, 0x3c, !PT ;  /* 0x000000090f0f7c12 */ /* 0x000fe2000f8e3cff */
[----:B------:R-:W-:Y:S02]  /*1900*/  USHF.L.U32 UR35, UR24, 0x6, URZ ;  /* 0x0000000618237899 */ /* 0x000fe400080006ff */
[----:B------:R-:W-:Y:S01]  /*1910*/  UIADD3.X UR31, UPT, UPT, URZ, UR23, URZ, UP1, !UPT ;  /* 0x00000017ff1f7290 */ /* 0x000fe20008ffe4ff */
[----:B-1----:R-:W-:Y:S01]  /*1920*/  SHF.L.U32 R2, R15, 0x1f, RZ ;  /* 0x0000001f0f027819 */ /* 0x002fe200000006ff */
[----:B------:R-:W-:Y:S02]  /*1930*/  UIADD3 UR32, UPT, UPT, UR32, 0x4400, URZ ;  /* 0x0000440020207890 */ /* 0x000fe4000fffe0ff */
[----:B------:R-:W-:Y:S01]  /*1940*/  UIADD3.X UR29, UPT, UPT, URZ, UR23, URZ, UP0, !UPT ;  /* 0x00000017ff1d7290 */ /* 0x000fe200087fe4ff */
[----:B------:R1:W1:Y:S01]  /*1950*/  SYNCS.PHASECHK.TRANS64.TRYWAIT P0, [UR8+0x40], R2 ;  /* 0x00004002ff0075a7 */ /* 0x0002620008001108 */
[----:B------:R-:W-:Y:S01]  /*1960*/  ULEA UR8, UR25, UR4, 0xe ;  /* 0x0000000419087291 */ /* 0x000fe2000f8e70ff */
[----:B------:R-:W-:Y:S01]  /*1970*/  UMOV UR26, 0x0 ;  /* 0x00000000001a7882 */ /* 0x000fe20000000000 */
[----:B------:R-:W-:-:S02]  /*1980*/  UMOV UR27, 0x10000000 ;  /* 0x10000000001b7882 */ /* 0x000fc40000000000 */
[----:B------:R-:W-:Y:S01]  /*1990*/  UIADD3 UR16, UPT, UPT, UR8, 0x14400, URZ ;  /* 0x0001440008107890 */ /* 0x000fe2000fffe0ff */
[----:B------:R1:W-:Y:S01]  /*19a0*/  UTMALDG.3D [UR32], [UR30], desc[UR26] ;  /* 0x00001a201e0075b4 */ /* 0x0003e20008011000 */
[----:B------:R-:W-:Y:S01]  /*19b0*/  UIADD3 UR8, UPT, UPT, UR8, 0x16400, URZ ;  /* 0x0001640008087890 */ /* 0x000fe2000fffe0ff */
[----:B------:R-:W-:Y:S01]  /*19c0*/  UMOV UR17, UR33 ;  /* 0x0000002100117c82 */ /* 0x000fe20008000000 */
[----:B------:R-:W-:Y:S01]  /*19d0*/  UMOV UR20, UR36 ;  /* 0x0000002400147c82 */ /* 0x000fe20008000000 */
[----:B------:R-:W-:Y:S01]  /*19e0*/  UMOV UR19, UR35 ;  /* 0x0000002300137c82 */ /* 0x000fe20008000000 */
[----:B------:R-:W-:Y:S01]  /*19f0*/  UMOV UR12, UR36 ;  /* 0x00000024000c7c82 */ /* 0x000fe20008000000 */
[----:B------:R-:W-:Y:S01]  /*1a00*/  UMOV UR9, UR33 ;  /* 0x0000002100097c82 */ /* 0x000fe20008000000 */
[----:B------:R-:W-:Y:S01]  /*1a10*/  UMOV UR11, UR35 ;  /* 0x00000023000b7c82 */ /* 0x000fe20008000000 */
[----:B------:R1:W-:Y:S01]  /*1a20*/  UTMALDG.3D [UR16], [UR28], desc[UR26] ;  /* 0x00001a101c0075b4 */ /* 0x0003e20008011000 */
[----:B------:R-:W-:Y:S01]  /*1a30*/  UIADD3 UR24, UPT, UPT, UR24, 0x1, URZ ;  /* 0x0000000118187890 */ /* 0x000fe2000fffe0ff */
[----:B------:R-:W-:Y:S01]  /*1a40*/  UMOV UR21, UR5 ;  /* 0x0000000500157c82 */ /* 0x000fe20008000000 */
[----:B------:R-:W-:-:S02]  /*1a50*/  UMOV UR25, UR6 ;  /* 0x0000000600197c82 */ /* 0x000fc40008000000 */
[----:B------:R-:W-:Y:S01]  /*1a60*/  UISETP.NE.AND UP0, UPT, UR24, UR5, UPT ;  /* 0x000000051800728c */ /* 0x000fe2000bf05270 */
[----:B------:R1:W-:Y:S08]  /*1a70*/  UTMALDG.3D [UR8], [UR28], desc[UR26] ;  /* 0x00001a081c0075b4 */ /* 0x0003f00008011000 */
[----:B------:R-:W-:Y:S05]  /*1a80*/  BRA.U UP0, `(.L_x_25) ;  /* 0xfffffffd004c7547 */ /* 0x000fea000b83ffff */
.L_x_20:
[----:B-1----:R-:W-:Y:S01]  /*1a90*/  ULEA UR8, UR6, UR4, 0x3 ;  /* 0x0000000406087291 */ /* 0x002fe2000f8e18ff */
[----:B------:R-:W-:Y:S01]  /*1aa0*/  SHF.L.U32 R2, R15, 0x1f, RZ ;  /* 0x0000001f0f027819 */ /* 0x000fe200000006ff */
[----:B------:R-:W-:Y:S01]  /*1ab0*/  @!P1 SYNCS.ARRIVE.TRANS64.A1T0 RZ, [UR4+0xc8], RZ ;  /* 0x0000c8ffffff99a7 */ /* 0x000fe20008100004 */
[----:B------:R-:W-:-:S06]  /*1ac0*/  UISETP.GT.AND UP0, UPT, UR15, UR14, UPT ;  /* 0x0000000e0f00728c */ /* 0x000fcc000bf04270 */
[----:B--2---:R1:W2:Y:S03]  /*1ad0*/  SYNCS.PHASECHK.TRANS64.TRYWAIT P0, [UR8+0x40], R2 ;  /* 0x00004002ff0075a7 */ /* 0x0042a60008001108 */
[----:B------:R-:W-:Y:S05]  /*1ae0*/  BRA.U !UP0, `(.L_x_26) ;  /* 0x0000000108c47547 */ /* 0x000fea000b800000 */
[----:B------:R-:W-:Y:S02]  /*1af0*/  UIADD3 UR29, UPT, UPT, UR7, UR21, URZ ;  /* 0x00000015071d7290 */ /* 0x000fe4000fffe0ff */
[----:B------:R-:W-:Y:S01]  /*1b00*/  UIADD3 UR10, UPT, UPT, UR18, 0x40, URZ ;  /* 0x00000040120a7890 */ /* 0x000fe2000fffe0ff */
[----:B------:R-:W-:-:S11]  /*1b10*/  UMOV UR35, UR6 ;  /* 0x0000000600237c82 */ /* 0x000fd60008000000 */
.L_x_31:
[----:B-1----:R-:W-:Y:S01]  /*1b20*/  ULEA UR25, UR35, UR4, 0x3 ;  /* 0x0000000423197291 */ /* 0x002fe2000f8e18ff */
[----:B--2---:R-:W-:Y:S01]  /*1b30*/  @!P5 MOV R3, 0x6000 ;  /* 0x000060000003d802 */ /* 0x004fe20000000f00 */
[----:B--2---:R-:W-:Y:S10]  /*1b40*/  @P0 BRA `(.L_x_27) ;  /* 0x00000000000c0947 */ /* 0x004ff40003800000 */
[----:B------:R-:W-:-:S04]  /*1b50*/  SHF.L.U32 R5, R15, 0x1f, RZ ;  /* 0x0000001f0f057819 */ /* 0x000fc800000006ff */
[----:B------:R-:W2:Y:S02]  /*1b60*/  SYNCS.PHASECHK.TRANS64.TRYWAIT P0, [UR25+0x40], R5 ;  /* 0x00004005ff0075a7 */ /* 0x000ea40008001119 */
[----:B--2---:R-:W-:Y:S05]  /*1b70*/  @!P0 BRA `(.L_x_28) ;  /* 0x0000006400c08947 */ /* 0x004fea0003800000 */
.L_x_27:
[----:B------:R2:W-:Y:S01]  /*1b80*/  @!P5 SYNCS.ARRIVE.TRANS64 RZ, [UR25], R3 ;  /* 0x00000003ffffd9a7 */ /* 0x0005e20008000019 */
[----:B------:R-:W-:Y:S04]  /*1b90*/  BSSY.RECONVERGENT B0, `(.L_x_29) ;  /* 0x0000003000007945 */ /* 0x000fe80003800200 */
[----:B------:R-:W-:Y:S05]  /*1ba0*/  @P4 BRA `(.L_x_30) ;  /* 0x0000000000044947 */ /* 0x000fea0003800000 */
[----:B------:R-:W-:Y:S05]  /*1bb0*/  BPT.TRAP 0x1 ;  /* 0x000000040000795c */ /* 0x000fea0000300000 */
.L_x_30:
[----:B------:R-:W-:Y:S05]  /*1bc0*/  BSYNC.RECONVERGENT B0 ;  /* 0x0000000000007941 */ /* 0x000fea0003800200 */
.L_x_29:
        /* <DEDUP_REMOVED lines=10> */
[----:B------:R-:W-:Y:S01]  /*1c70*/  UIADD3 UR24, UPT, UPT, UR24, 0x4400, URZ ;  /* 0x0000440018187890 */ /* 0x000fe2000fffe0ff */
[----:B-1----:R-:W-:Y:S01]  /*1c80*/  SHF.L.U32 R2, R15, 0x1f, RZ ;  /* 0x0000001f0f027819 */ /* 0x002fe200000006ff */
[----:B------:R-:W-:Y:S02]  /*1c90*/  UIADD3.X UR39, UPT, UPT, URZ, UR23, URZ, UP1, !UPT ;  /* 0x00000017ff277290 */ /* 0x000fe40008ffe4ff */
[----:B------:R-:W-:Y:S01]  /*1ca0*/  UIADD3.X UR33, UPT, UPT, URZ, UR23, URZ, UP0, !UPT ;  /* 0x00000017ff217290 */ /* 0x000fe200087fe4ff */
[----:B------:R1:W1:Y:S01]  /*1cb0*/  SYNCS.PHASECHK.TRANS64.TRYWAIT P0, [UR8+0x40], R2 ;  /* 0x00004002ff0075a7 */ /* 0x0002620008001108 */
[----:B------:R-:W-:Y:S01]  /*1cc0*/  ULEA UR8, UR35, UR4, 0xe ;  /* 0x0000000423087291 */ /* 0x000fe2000f8e70ff */
[----:B------:R-:W-:Y:S01]  /*1cd0*/  UMOV UR30, 0x0 ;  /* 0x00000000001e7882 */ /* 0x000fe20000000000 */
[----:B------:R-:W-:-:S02]  /*1ce0*/  UMOV UR31, 0x10000000 ;  /* 0x10000000001f7882 */ /* 0x000fc40000000000 */
[----:B------:R-:W-:Y:S02]  /*1cf0*/  UIADD3 UR16, UPT, UPT, UR8, 0x14400, URZ ;  /* 0x0001440008107890 */ /* 0x000fe4000fffe0ff */
[----:B------:R-:W-:Y:S01]  /*1d00*/  UIADD3 UR8, UPT, UPT, UR8, 0x16400, URZ ;  /* 0x0001640008087890 */ /* 0x000fe2000fffe0ff */
[----:B------:R-:W-:Y:S01]  /*1d10*/  UMOV UR26, UR34 ;  /* 0x00000022001a7c82 */ /* 0x000fe20008000000 */
[----:B------:R-:W-:Y:S01]  /*1d20*/  UMOV UR28, UR36 ;  /* 0x00000024001c7c82 */ /* 0x000fe20008000000 */
[----:B------:R-:W-:Y:S01]  /*1d30*/  UMOV UR17, UR25 ;  /* 0x0000001900117c82 */ /* 0x000fe20008000000 */
[----:B------:R-:W-:Y:S01]  /*1d40*/  UMOV UR20, UR36 ;  /* 0x0000002400147c82 */ /* 0x000fe20008000000 */
[----:B------:R-:W-:Y:S01]  /*1d50*/  UMOV UR19, UR27 ;  /* 0x0000001b00137c82 */ /* 0x000fe20008000000 */
[----:B------:R-:W-:Y:S01]  /*1d60*/  UMOV UR12, UR36 ;  /* 0x00000024000c7c82 */ /* 0x000fe20008000000 */
[----:B------:R-:W-:Y:S01]  /*1d70*/  UMOV UR9, UR25 ;  /* 0x0000001900097c82 */ /* 0x000fe20008000000 */
[----:B------:R1:W-:Y:S01]  /*1d80*/  UTMALDG.3D [UR24], [UR38], desc[UR30] ;  /* 0x00001e18260075b4 */ /* 0x0003e20008011000 */
[----:B------:R-:W-:Y:S01]  /*1d90*/  UMOV UR11, UR27 ;  /* 0x0000001b000b7c82 */ /* 0x000fe20008000000 */
[----:B------:R-:W-:Y:S01]  /*1da0*/  UIADD3 UR21, UPT, UPT, UR21, 0x1, URZ ;  /* 0x0000000115157890 */ /* 0x000fe2000fffe0ff */
[----:B------:R-:W-:-:S03]  /*1db0*/  UMOV UR35, UR6 ;  /* 0x0000000600237c82 */ /* 0x000fc60008000000 */
[----:B------:R-:W-:Y:S01]  /*1dc0*/  UISETP.NE.AND UP0, UPT, UR21, UR29, UPT ;  /* 0x0000001d1500728c */ /* 0x000fe2000bf05270 */
[----:B------:R1:W-:Y:S01]  /*1dd0*/  UTMALDG.3D [UR16], [UR32], desc[UR30] ;  /* 0x00001e10200075b4 */ /* 0x0003e20008011000 */
[----:B------:R1:W-:Y:S07]  /*1de0*/  UTMALDG.3D [UR8], [UR32], desc[UR30] ;  /* 0x00001e08200075b4 */ /* 0x0003ee0008011000 */
[----:B------:R-:W-:Y:S05]  /*1df0*/  BRA.U UP0, `(.L_x_31) ;  /* 0xfffffffd00487547 */ /* 0x000fea000b83ffff */
.L_x_26:
[----:B-1----:R-:W-:Y:S01]  /*1e00*/  LEA R2, R14, UR4, 0x3 ;  /* 0x000000040e027c11 */ /* 0x002fe2000f8e18ff */
[----:B------:R-:W-:Y:S01]  /*1e10*/  NOP ;  /* 0x0000000000007918 */ /* 0x000fe20000000000 */
[----:B--2---:R-:W-:Y:S02]  /*1e20*/  SHF.L.U32 R3, R12, 0x1f, RZ ;  /* 0x0000001f0c037819 */ /* 0x004fe400000006ff */
[----:B------:R-:W-:Y:S02]  /*1e30*/  LEA R4, R14, UR4, 0x4 ;  /* 0x000000040e047c11 */ /* 0x000fe4000f8e20ff */
[----:B------:R-:W1:Y:S02]  /*1e40*/  SYNCS.PHASECHK.TRANS64.TRYWAIT P0, [R2+URZ+0xd0], R3 ;  /* 0x0000d003020075a7 */ /* 0x000e6400080011ff */
[----:B-1----:R-:W-:Y:S05]  /*1e50*/  @!P0 BRA `(.L_x_32) ;  /* 0x0000006400208947 */ /* 0x002fea0003800000 */
.L_x_138:
[----:B------:R-:W2:Y:S01]  /*1e60*/  LDS.128 R4, [R4+0x160] ;  /* 0x0001600004047984 */ /* 0x000ea20000000c00 */
[----:B---3--:R-:W-:Y:S01]  /*1e70*/  ISETP.GE.AND P0, PT, R26, 0x1, PT ;  /* 0x000000011a00780c */ /* 0x008fe20003f06270 */
[----:B-1----:R-:W-:Y:S01]  /*1e80*/  VIADD R2, R2, 0xe0 ;  /* 0x000000e002027836 */ /* 0x002fe20000000000 */
[----:B------:R-:W-:Y:S01]  /*1e90*/  @!PT LDS RZ, [RZ] ;  /* 0x00000000fffff984 */ /* 0x000fe20000000800 */
[----:B------:R-:W-:Y:S01]  /*1ea0*/  @!PT LDS RZ, [RZ] ;  /* 0x00000000fffff984 */ /* 0x000fe20000000800 */
[----:B------:R-:W-:Y:S01]  /*1eb0*/  @!PT LDS RZ, [RZ] ;  /* 0x00000000fffff984 */ /* 0x000fe20000000800 */
[----:B------:R-:W-:Y:S01]  /*1ec0*/  @!PT LDS RZ, [RZ] ;  /* 0x00000000fffff984 */ /* 0x000fe20000000800 */
[----:B------:R1:W-:Y:S06]  /*1ed0*/  MEMBAR.ALL.CTA ;  /* 0x0000000000007992 */ /* 0x0003ec0000008000 */
[----:B-1----:R-:W1:Y:S01]  /*1ee0*/  FENCE.VIEW.ASYNC.S ;  /* 0x00000000000073c6 */ /* 0x002e620000000000 */
[----:B------:R-:W-:-:S04]  /*1ef0*/  PRMT R2, RZ, 0x654, R2 ;  /* 0x00000654ff027816 */ /* 0x000fc80000000002 */
[----:B-1----:R1:W-:Y:S01]  /*1f00*/  SYNCS.ARRIVE.TRANS64.RED.A1T0 RZ, [R2+URZ], RZ ;  /* 0x000000ff02ff79a7 */ /* 0x0023e200081004ff */
[----:B--2---:R-:W-:-:S13]  /*1f10*/  LOP3.LUT P2, RZ, R6, 0x1, RZ, 0xc0, !PT ;  /* 0x0000000106ff7812 */ /* 0x004fda000784c0ff */
[----:B------:R-:W-:Y:S01]  /*1f20*/  @P2 SHF.R.U32.HI R3, RZ, 0x10, R5 ;  /* 0x00000010ff032819 */ /* 0x000fe20000011605 */
[----:B------:R-:W-:Y:S01]  /*1f30*/  VOTEU.ANY UP0, P2 ;  /* 0x0000000000ff7886 */ /* 0x000fe20001000100 */
[----:B------:R-:W-:Y:S02]  /*1f40*/  @P2 MOV R13, R4 ;  /* 0x00000004000d2202 */ /* 0x000fe40000000f00 */
[----:B------:R-:W-:Y:S02]  /*1f50*/  @P2 R2UR.BROADCAST UR8, R3 ;  /* 0x00000000030822ca */ /* 0x000fe400008e0000 */
[----:B------:R-:W-:-:S11]  /*1f60*/  @P2 LOP3.LUT R11, R5, 0xffff, RZ, 0xc0, !PT ;  /* 0x0000ffff050b2812 */ /* 0x000fd600078ec0ff */
[----:B------:R-:W-:Y:S01]  /*1f70*/  @UP0 UMOV UR36, UR8 ;  /* 0x0000000800240c82 */ /* 0x000fe20008000000 */
[----:B-1----:R-:W-:Y:S05]  /*1f80*/  @!P0 BRA `(.L_x_33) ;  /* 0x0000000000b88947 */ /* 0x002fea0003800000 */
[----:B------:R-:W4:Y:S01]  /*1f90*/  LDC.64 R4, c[0x0][0xb18] ;  /* 0x0002c600ff047b82 */ /* 0x000f220000000a00 */
[----:B------:R-:W-:-:S07]  /*1fa0*/  ISETP.NE.AND P3, PT, R26, 0x1, PT ;  /* 0x000000011a00780c */ /* 0x000fce0003f65270 */
[----:B------:R-:W1:Y:S08]  /*1fb0*/  LDC.64 R6, c[0x0][0xb10] ;  /* 0x0002c400ff067b82 */ /* 0x000e700000000a00 */
[----:B------:R-:W2:Y:S08]  /*1fc0*/  LDC R16, c[0x0][0xb20] ;  /* 0x0002c800ff107b82 */ /* 0x000eb00000000800 */
[----:B------:R-:W3:Y:S01]  /*1fd0*/  LDC R18, c[0x0][0xb0c] ;  /* 0x0002c300ff127b82 */ /* 0x000ee20000000800 */
[----:B----4-:R-:W-:Y:S01]  /*1fe0*/  IMAD.HI.U32 R17, R0, R5, RZ ;  /* 0x0000000500117227 */ /* 0x010fe200078e00ff */
[----:B------:R-:W-:-:S03]  /*1ff0*/  ISETP.NE.AND P0, PT, R4, 0x1, PT ;  /* 0x000000010400780c */ /* 0x000fc60003f05270 */
[----:B------:R-:W-:-:S03]  /*2000*/  IMAD.HI.U32 R5, R11, R5, RZ ;  /* 0x000000050b057227 */ /* 0x000fc600078e00ff */
[----:B------:R-:W4:Y:S01]  /*2010*/  LDC.64 R2, c[0x0][0xb28] ;  /* 0x0002ca00ff027b82 */ /* 0x000f220000000a00 */
[----:B-1----:R-:W-:-:S04]  /*2020*/  IMAD.HI.U32 R20, R9, R6, RZ ;  /* 0x0000000609147227 */ /* 0x002fc800078e00ff */
[----:B------:R-:W-:Y:S01]  /*2030*/  IMAD.HI.U32 R22, R13, R6, RZ ;  /* 0x000000060d167227 */ /* 0x000fe200078e00ff */
[----:B------:R-:W-:Y:S02]  /*2040*/  SHF.R.U32.HI R20, RZ, R7, R20 ;  /* 0x00000007ff147219 */ /* 0x000fe40000011614 */
[-C--:B--2---:R-:W-:Y:S02]  /*2050*/  SHF.R.U32.HI R17, RZ, R16.reuse, R17 ;  /* 0x00000010ff117219 */ /* 0x084fe40000011611 */
[----:B------:R-:W-:Y:S02]  /*2060*/  SHF.R.U32.HI R16, RZ, R16, R5 ;  /* 0x00000010ff107219 */ /* 0x000fe40000011605 */
[----:B------:R-:W-:Y:S02]  /*2070*/  SEL R17, R0, R17, !P0 ;  /* 0x0000001100117207 */ /* 0x000fe40004000000 */
[----:B------:R-:W-:Y:S02]  /*2080*/  SHF.R.U32.HI R22, RZ, R7, R22 ;  /* 0x00000007ff167219 */ /* 0x000fe40000011616 */
[----:B---3--:R-:W-:-:S02]  /*2090*/  ISETP.NE.AND P1, PT, R18, 0x1, PT ;  /* 0x000000011200780c */ /* 0x008fc40003f25270 */
[----:B------:R-:W-:Y:S02]  /*20a0*/  SEL R5, R11, R16, !P0 ;  /* 0x000000100b057207 */ /* 0x000fe40004000000 */
[----:B------:R-:W-:Y:S02]  /*20b0*/  SEL R19, R9, R20, !P1 ;  /* 0x0000001409137207 */ /* 0x000fe40004800000 */
[----:B------:R-:W-:Y:S01]  /*20c0*/  SEL R7, R13, R22, !P1 ;  /* 0x000000160d077207 */ /* 0x000fe20004800000 */
[----:B----4-:R-:W-:-:S04]  /*20d0*/  IMAD.HI.U32 R20, R17, R2, RZ ;  /* 0x0000000211147227 */ /* 0x010fc800078e00ff */
[----:B------:R-:W-:Y:S01]  /*20e0*/  IMAD.HI.U32 R6, R19, R2, RZ ;  /* 0x0000000213067227 */ /* 0x000fe200078e00ff */
[----:B------:R-:W-:-:S04]  /*20f0*/  @P3 SHF.R.U32.HI R17, RZ, R3, R20 ;  /* 0x00000003ff113219 */ /* 0x000fc80000011614 */
        /* <DEDUP_REMOVED lines=8> */
[----:B------:R-:W-:-:S04]  /*2180*/  @!P0 IMAD.HI.U32 R16, R7, R2, RZ ;  /* 0x0000000207108227 */ /* 0x000fc800078e00ff */
[----:B------:R-:W-:Y:S01]  /*2190*/  IMAD.MOV R2, RZ, RZ, -R6 ;  /* 0x000000ffff027224 */ /* 0x000fe200078e0a06 */
[----:B------:R-:W-:-:S03]  /*21a0*/  @!P0 SHF.R.U32.HI R16, RZ, R3, R16 ;  /* 0x00000003ff108219 */ /* 0x000fc60000011610 */
[----:B------:R-:W-:Y:S01]  /*21b0*/  IMAD R2, R26, R2, R5 ;  /* 0x000000021a027224 */ /* 0x000fe200078e0205 */
[----:B------:R-:W-:Y:S02]  /*21c0*/  @!P0 SEL R3, R7, R16, !P3 ;  /* 0x0000001007038207 */ /* 0x000fe40005800000 */
[----:B------:R-:W-:-:S03]  /*21d0*/  IADD3 R16, PT, PT, -R5, RZ, RZ ;  /* 0x000000ff05107210 */ /* 0x000fc60007ffe1ff */
[--C-:B------:R-:W-:Y:S02]  /*21e0*/  @!P0 IMAD.IADD R6, R6, 0x1, -R3.reuse ;  /* 0x0000000106068824 */ /* 0x100fe400078e0a03 */
[----:B------:R-:W-:Y:S01]  /*21f0*/  @!P0 IMAD R3, R2, R19, R3 ;  /* 0x0000001302038224 */ /* 0x000fe200078e0203 */
[----:B------:R-:W-:Y:S01]  /*2200*/  IADD3 R2, PT, PT, -R7, RZ, RZ ;  /* 0x000000ff07027210 */ /* 0x000fe20007ffe1ff */
[----:B------:R-:W-:Y:S02]  /*2210*/  @!P0 IMAD R5, R26, R6, R7 ;  /* 0x000000061a058224 */ /* 0x000fe400078e0207 */
[----:B------:R-:W-:Y:S02]  /*2220*/  IMAD R11, R4, R16, R11 ;  /* 0x00000010040b7224 */ /* 0x000fe400078e020b */
[----:B------:R-:W-:Y:S02]  /*2230*/  @!P0 IMAD.MOV.U32 R7, RZ, RZ, R3 ;  /* 0x000000ffff078224 */ /* 0x000fe400078e0003 */
[----:B------:R-:W-:-:S02]  /*2240*/  IMAD R2, R18, R2, R13 ;  /* 0x0000000212027224 */ /* 0x000fc400078e020d */
[----:B------:R-:W-:Y:S02]  /*2250*/  IMAD R11, R5, R4, R11 ;  /* 0x00000004050b7224 */ /* 0x000fe400078e020b */
[----:B------:R-:W-:Y:S02]  /*2260*/  IMAD R13, R7, R18, R2 ;  /* 0x00000012070d7224 */ /* 0x000fe400078e0202 */
.L_x_33:
[----:B------:R-:W1:Y:S02]  /*2270*/  LDCU UR8, c[0x0][0xb30] ;  /* 0x00016600ff0877ac */ /* 0x000e640008000800 */
[----:B-1----:R-:W-:-:S09]  /*2280*/  UISETP.NE.AND UP0, UPT, UR8, 0x1, UPT ;  /* 0x000000010800788c */ /* 0x002fd2000bf05270 */
[----:B------:R-:W-:Y:S05]  /*2290*/  BRA.U UP0, `(.L_x_34) ;  /* 0x0000000100407547 */ /* 0x000fea000b800000 */
[----:B------:R-:W1:Y:S08]  /*22a0*/  LDC.64 R4, c[0x0][0xb10] ;  /* 0x0002c400ff047b82 */ /* 0x000e700000000a00 */
[----:B------:R-:W2:Y:S08]  /*22b0*/  LDC.64 R2, c[0x0][0xb18] ;  /* 0x0002c600ff027b82 */ /* 0x000eb00000000a00 */
[----:B------:R-:W3:Y:S08]  /*22c0*/  LDC R6, c[0x0][0xb20] ;  /* 0x0002c800ff067b82 */ /* 0x000ef00000000800 */
[----:B------:R-:W4:Y:S01]  /*22d0*/  LDC R16, c[0x0][0xb0c] ;  /* 0x0002c300ff107b82 */ /* 0x000f220000000800 */
[----:B-1----:R-:W-:-:S05]  /*22e0*/  IMAD.HI.U32 R4, R13, R4, RZ ;  /* 0x000000040d047227 */ /* 0x002fca00078e00ff */
[----:B------:R-:W-:Y:S01]  /*22f0*/  SHF.R.U32.HI R4, RZ, R5, R4 ;  /* 0x00000005ff047219 */ /* 0x000fe20000011604 */
[----:B--2---:R-:W-:Y:S01]  /*2300*/  IMAD.HI.U32 R3, R11, R3, RZ ;  /* 0x000000030b037227 */ /* 0x004fe200078e00ff */
[----:B------:R-:W-:-:S04]  /*2310*/  ISETP.NE.AND P0, PT, R2, 0x1, PT ;  /* 0x000000010200780c */ /* 0x000fc80003f05270 */
[----:B---3--:R-:W-:-:S04]  /*2320*/  SHF.R.U32.HI R6, RZ, R6, R3 ;  /* 0x00000006ff067219 */ /* 0x008fc80000011603 */
[----:B------:R-:W-:Y:S02]  /*2330*/  SEL R3, R11, R6, !P0 ;  /* 0x000000060b037207 */ /* 0x000fe40004000000 */
[----:B----4-:R-:W-:-:S04]  /*2340*/  ISETP.NE.AND P1, PT, R16, 0x1, PT ;  /* 0x000000011000780c */ /* 0x010fc80003f25270 */
[----:B------:R-:W-:-:S05]  /*2350*/  SEL R4, R13, R4, !P1 ;  /* 0x000000040d047207 */ /* 0x000fca0004800000 */
[----:B------:R-:W-:Y:S02]  /*2360*/  IMAD.IADD R5, R3, 0x1, -R4 ;  /* 0x0000000103057824 */ /* 0x000fe400078e0a04 */
[----:B------:R-:W-:Y:S02]  /*2370*/  IMAD.IADD R3, R4, 0x1, -R3 ;  /* 0x0000000104037824 */ /* 0x000fe400078e0a03 */
[----:B------:R-:W-:Y:S02]  /*2380*/  IMAD R13, R5, R16, R13 ;  /* 0x00000010050d7224 */ /* 0x000fe400078e020d */
[----:B------:R-:W-:-:S07]  /*2390*/  IMAD R11, R3, R2, R11 ;  /* 0x00000002030b7224 */ /* 0x000fce00078e020b */
.L_x_34:
[----:B------:R-:W-:Y:S01]  /*23a0*/  VIADD R14, R14, 0x1 ;  /* 0x000000010e0e7836 */ /* 0x000fe20000000000 */
[----:B------:R-:W-:Y:S01]  /*23b0*/  PLOP3.LUT P1, PT, PT, PT, PT, 0x80, 0x8 ;  /* 0x000000000008781c */ /* 0x000fe20003f2f070 */
[----:B------:R-:W-:Y:S02]  /*23c0*/  IMAD.IADD R21, R13, 0x1, R60 ;  /* 0x000000010d157824 */ /* 0x000fe400078e023c */
[----:B------:R-:W-:Y:S01]  /*23d0*/  IMAD.IADD R20, R11, 0x1, R58 ;  /* 0x000000010b147824 */ /* 0x000fe200078e023a */
[----:B------:R-:W-:-:S04]  /*23e0*/  ISETP.NE.AND P0, PT, R14, 0x2, PT ;  /* 0x000000020e00780c */ /* 0x000fc80003f05270 */
[----:B------:R-:W-:Y:S02]  /*23f0*/  SEL R3, RZ, 0x1, P0 ;  /* 0x00000001ff037807 */ /* 0x000fe40000000000 */
[----:B------:R-:W-:Y:S02]  /*2400*/  SEL R14, R14, RZ, P0 ;  /* 0x000000ff0e0e7207 */ /* 0x000fe40000000000 */
[----:B------:R-:W-:Y:S01]  /*2410*/  LOP3.LUT R12, R12, R3, RZ, 0x3c, !PT ;  /* 0x000000030c0c7212 */ /* 0x000fe200078e3cff */
[----:B------:R-:W-:Y:S06]  /*2420*/  @P2 BRA `(.L_x_35) ;  /* 0xfffffff000682947 */ /* 0x000fec000383ffff */
[----:B------:R-:W-:Y:S01]  /*2430*/  UIADD3 UR4, UPT, UPT, UR4, 0x40, URZ ;  /* 0x0000004004047890 */ /* 0x000fe2000fffe0ff */
[----:B------:R-:W-:-:S03]  /*2440*/  SHF.L.U32 R3, R15, 0x1f, RZ ;  /* 0x0000001f0f037819 */ /* 0x000fc600000006ff */
[----:B------:R-:W-:-:S09]  /*2450*/  ULEA UR5, UR6, UR4, 0x3 ;  /* 0x0000000406057291 */ /* 0x000fd2000f8e18ff */
[----:B------:R-:W1:Y:S02]  /*2460*/  SYNCS.PHASECHK.TRANS64.TRYWAIT P0, [UR5], R3 ;  /* 0x00000003ff0075a7 */ /* 0x000e640008001105 */
[----:B-1----:R-:W-:Y:S05]  /*2470*/  @!P0 BRA `(.L_x_36) ;  /* 0x0000005c00ac8947 */ /* 0x002fea0003800000 */
.L_x_140:
[----:B------:R-:W-:-:S04]  /*2480*/  UIADD3 UR6, UPT, UPT, UR6, 0x1, URZ ;  /* 0x0000000106067890 */ /* 0x000fc8000fffe0ff */
[----:B------:R-:W-:-:S04]  /*2490*/  UISETP.NE.AND UP0, UPT, UR6, 0x8, UPT ;  /* 0x000000080600788c */ /* 0x000fc8000bf05270 */
[----:B------:R-:W-:Y:S02]  /*24a0*/  USEL UR7, URZ, 0x1, UP0 ;  /* 0x00000001ff077887 */ /* 0x000fe40008000000 */
[----:B------:R-:W-:-:S04]  /*24b0*/  USEL UR6, UR6, URZ, UP0 ;  /* 0x000000ff06067287 */ /* 0x000fc80008000000 */
[----:B------:R-:W-:Y:S01]  /*24c0*/  ULEA UR5, UR6, UR4, 0x3 ;  /* 0x0000000406057291 */ /* 0x000fe2000f8e18ff */
[----:B------:R-:W-:-:S04]  /*24d0*/  LOP3.LUT R2, R15, UR7, RZ, 0x3c, !PT ;  /* 0x000000070f027c12 */ /* 0x000fc8000f8e3cff */
[----:B-1----:R-:W-:-:S04]  /*24e0*/  SHF.L.U32 R3, R2, 0x1f, RZ ;  /* 0x0000001f02037819 */ /* 0x002fc800000006ff */
[----:B------:R-:W1:Y:S02]  /*24f0*/  SYNCS.PHASECHK.TRANS64.TRYWAIT P0, [UR5], R3 ;  /* 0x00000003ff0075a7 */ /* 0x000e640008001105 */
[----:B-1----:R-:W-:Y:S05]  /*2500*/  @!P0 BRA `(.L_x_37) ;  /* 0x0000005c00a08947 */ /* 0x002fea0003800000 */
.L_x_142:
        /* <DEDUP_REMOVED lines=9> */
.L_x_144:
        /* <DEDUP_REMOVED lines=9> */
.L_x_146:
        /* <DEDUP_REMOVED lines=9> */
.L_x_148:
        /* <DEDUP_REMOVED lines=9> */
.L_x_150:
        /* <DEDUP_REMOVED lines=9> */
.L_x_152:
[----:B------:R-:W-:-:S04]  /*27e0*/  UIADD3 UR6, UPT, UPT, UR6, 0x1, URZ ;  /* 0x0000000106067890 */ /* 0x000fc8000fffe0ff */
[----:B------:R-:W-:-:S04]  /*27f0*/  UISETP.NE.AND UP0, UPT, UR6, 0x8, UPT ;  /* 0x000000080600788c */ /* 0x000fc8000bf05270 */
[----:B------:R-:W-:Y:S02]  /*2800*/  USEL UR5, URZ, 0x1, UP0 ;  /* 0x00000001ff057887 */ /* 0x000fe40008000000 */
[----:B------:R-:W-:-:S04]  /*2810*/  USEL UR6, UR6, URZ, UP0 ;  /* 0x000000ff06067287 */ /* 0x000fc80008000000 */
[----:B------:R-:W-:Y:S01]  /*2820*/  ULEA UR6, UR6, UR4, 0x3 ;  /* 0x0000000406067291 */ /* 0x000fe2000f8e18ff */
[----:B-1----:R-:W-:-:S04]  /*2830*/  LOP3.LUT R3, R2, UR5, RZ, 0x3c, !PT ;  /* 0x0000000502037c12 */ /* 0x002fc8000f8e3cff */
[----:B------:R-:W-:Y:S01]  /*2840*/  SHF.L.U32 R3, R3, 0x1f, RZ ;  /* 0x0000001f03037819 */ /* 0x000fe200000006ff */
[----:B----4-:R-:W-:-:S07]  /*2850*/  IMAD.U32 R0, RZ, RZ, UR6 ;  /* 0x00000006ff007e24 */ /* 0x010fce000f8e00ff */
.L_x_43:
[----:B-1----:R1:W2:Y:S02]  /*2860*/  SYNCS.PHASECHK.TRANS64.TRYWAIT P0, [R0+URZ], R3 ;  /* 0x00000003000075a7 */ /* 0x0022a400080011ff */
[----:B--2---:R-:W-:Y:S05]  /*2870*/  @!P0 NANOSLEEP.SYNCS 0x989680 ;  /* 0x009896800000895d */ /* 0x004fea0003900000 */
[----:B------:R-:W2:Y:S02]  /*2880*/  @!P0 SYNCS.PHASECHK.TRANS64 P0, [R0+URZ], R3 ;  /* 0x00000003000085a7 */ /* 0x000ea400080010ff */
[----:B--2---:R-:W-:Y:S05]  /*2890*/  @P0 EXIT ;  /* 0x000000000000094d */ /* 0x004fea0003800000 */
[----:B------:R-:W-:Y:S05]  /*28a0*/  BRA `(.L_x_43) ;  /* 0xfffffffc00ec7947 */ /* 0x000fea000383ffff */
.L_x_17:
[----:B------:R-:W-:-:S04]  /*28b0*/  UISETP.NE.AND UP1, UPT, UR37, URZ, UPT ;  /* 0x000000ff2500728c */ /* 0x000fc8000bf25270 */
[----:B------:R-:W-:-:S09]  /*28c0*/  UISETP.NE.OR UP1, UPT, UR8, 0x1, UP1 ;  /* 0x000000010800788c */ /* 0x000fd20008f25670 */
[----:B------:R-:W-:Y:S05]  /*28d0*/  BRA.U UP1, `(.L_x_44) ;  /* 0x0000000501487547 */ /* 0x000fea000b800000 */
[----:B------:R-:W-:Y:S01]  /*28e0*/  ISETP.NE.AND P2, PT, R2, RZ, PT ;  /* 0x000000ff0200720c */ /* 0x000fe20003f45270 */
[----:B------:R-:W-:Y:S01]  /*28f0*/  IMAD.MOV.U32 R12, RZ, RZ, 0x1 ;  /* 0x00000001ff0c7424 */ /* 0x000fe200078e00ff */
[----:B------:R-:W-:Y:S02]  /*2900*/  CS2R R10, SRZ ;  /* 0x00000000000a7805 */ /* 0x000fe4000001ff00 */
[----:B------:R-:W-:Y:S01]  /*2910*/  CS2R R8, SRZ ;  /* 0x0000000000087805 */ /* 0x000fe2000001ff00 */
[----:B------:R-:W-:Y:S01]  /*2920*/  UMOV UR4, 0x400 ;  /* 0x0000040000047882 */ /* 0x000fe20000000000 */
[----:B------:R-:W-:Y:S01]  /*2930*/  UMOV UR6, URZ ;  /* 0x000000ff00067c82 */ /* 0x000fe20008000000 */
[----:B------:R-:W-:-:S12]  /*2940*/  ULEA UR37, UR37, UR4, 0x18 ;  /* 0x0000000425257291 */ /* 0x000fd8000f8ec0ff */
.L_x_48:
[----:B------:R-:W-:Y:S02]  /*2950*/  LEA R0, R8, UR37, 0x3 ;  /* 0x0000002508007c11 */ /* 0x000fe4000f8e18ff */
[----:B------:R-:W-:-:S03]  /*2960*/  SHF.L.U32 R5, R9, 0x1f, RZ ;  /* 0x0000001f09057819 */ /* 0x000fc600000006ff */
[----:B------:R-:W-:Y:S01]  /*2970*/  VIADD R4, R0, 0x140 ;  /* 0x0000014000047836 */ /* 0x000fe20000000000 */
[----:B------:R-:W1:Y:S02]  /*2980*/  SYNCS.PHASECHK.TRANS64.TRYWAIT P0, [R0+URZ+0x130], R5 ;  /* 0x00013005000075a7 */ /* 0x000e6400080011ff */
[----:B-1----:R-:W-:Y:S05]  /*2990*/  @!P0 BRA `(.L_x_45) ;  /* 0x0000005c000c8947 */ /* 0x002fea0003800000 */
.L_x_153:
[----:B------:R-:W-:Y:S01]  /*29a0*/  ULEA UR5, UR6, UR37, 0x3 ;  /* 0x0000002506057291 */ /* 0x000fe2000f8e18ff */
[----:B------:R-:W-:Y:S02]  /*29b0*/  PRMT R4, RZ, 0x654, R4 ;  /* 0x00000654ff047816 */ /* 0x000fe40000000004 */
[----:B-1----:R-:W-:Y:S01]  /*29c0*/  SHF.L.U32 R5, R12, 0x1f, RZ ;  /* 0x0000001f0c057819 */ /* 0x002fe200000006ff */
[----:B------:R-:W-:Y:S01]  /*29d0*/  UIADD3 UR4, UPT, UPT, UR5, 0xd0, URZ ;  /* 0x000000d005047890 */ /* 0x000fe2000fffe0ff */
[----:B------:R1:W-:Y:S05]  /*29e0*/  SYNCS.ARRIVE.TRANS64.RED.A1T0 RZ, [R4+URZ], RZ ;  /* 0x000000ff04ff79a7 */ /* 0x0003ea00081004ff */
[----:B------:R-:W-:Y:S01]  /*29f0*/  IMAD.U32 R7, RZ, RZ, UR4 ;  /* 0x00000004ff077e24 */ /* 0x000fe2000f8e00ff */
[----:B------:R-:W2:Y:S04]  /*2a00*/  SYNCS.PHASECHK.TRANS64.TRYWAIT P0, [UR5+0xe0], R5 ;  /* 0x0000e005ff0075a7 */ /* 0x000ea80008001105 */
[----:B------:R-:W-:Y:S01]  /*2a10*/  PRMT R6, R2, 0x654, R7 ;  /* 0x0000065402067816 */ /* 0x000fe20000000007 */
[----:B-1----:R-:W-:Y:S01]  /*2a20*/  @!P2 IMAD.MOV.U32 R4, RZ, RZ, 0x10 ;  /* 0x00000010ff04a424 */ /* 0x002fe200078e00ff */
[----:B--2---:R-:W-:Y:S06]  /*2a30*/  @!P0 BRA `(.L_x_46) ;  /* 0x0000005800f88947 */ /* 0x004fec0003800000 */
.L_x_155:
[----:B------:R-:W-:Y:S01]  /*2a40*/  ULEA UR4, UR6, UR37, 0x4 ;  /* 0x0000002506047291 */ /* 0x000fe2000f8e20ff */
[----:B------:R-:W-:Y:S01]  /*2a50*/  SEL R3, R6, R3, !P2 ;  /* 0x0000000306037207 */ /* 0x000fe20005000000 */
[----:B------:R-:W-:Y:S01]  /*2a60*/  UIADD3 UR5, UPT, UPT, UR5, 0xd0, URZ ;  /* 0x000000d005057890 */ /* 0x000fe2000fffe0ff */
[----:B-1----:R-:W-:Y:S01]  /*2a70*/  LEA R0, R11, UR37, 0x3 ;  /* 0x000000250b007c11 */ /* 0x002fe2000f8e18ff */
[----:B------:R-:W-:Y:S01]  /*2a80*/  UIADD3 UR4, UPT, UPT, UR4, 0x160, URZ ;  /* 0x0000016004047890 */ /* 0x000fe2000fffe0ff */
[----:B------:R-:W-:Y:S01]  /*2a90*/  SHF.L.U32 R5, R10, 0x1f, RZ ;  /* 0x0000001f0a057819 */ /* 0x000fe200000006ff */
[----:B------:R1:W-:Y:S01]  /*2aa0*/  @!P2 SYNCS.ARRIVE.TRANS64.RED RZ, [R3+URZ], R4 ;  /* 0x0000000403ffa9a7 */ /* 0x0003e200080004ff */
[----:B------:R-:W-:Y:S01]  /*2ab0*/  UIADD3 UR6, UPT, UPT, UR6, 0x1, URZ ;  /* 0x0000000106067890 */ /* 0x000fe2000fffe0ff */
[----:B------:R-:W-:-:S03]  /*2ac0*/  VIADD R8, R8, 0x1 ;  /* 0x0000000108087836 */ /* 0x000fc60000000000 */
[----:B------:R-:W-:Y:S02]  /*2ad0*/  UISETP.NE.AND UP0, UPT, UR6, 0x2, UPT ;  /* 0x000000020600788c */ /* 0x000fe4000bf05270 */
[----:B------:R-:W-:Y:S06]  /*2ae0*/  UGETNEXTWORKID.BROADCAST [UR4], [UR5] ;  /* 0x00000000040073ca */ /* 0x000fec0008000100 */
[----:B------:R-:W-:Y:S01]  /*2af0*/  USEL UR4, URZ, 0x1, UP0 ;  /* 0x00000001ff047887 */ /* 0x000fe20008000000 */
[----:B------:R-:W-:Y:S01]  /*2b00*/  ISETP.NE.AND P0, PT, R8, 0x2, PT ;  /* 0x000000020800780c */ /* 0x000fe20003f05270 */
[----:B------:R-:W-:Y:S01]  /*2b10*/  USEL UR6, UR6, URZ, UP0 ;  /* 0x000000ff06067287 */ /* 0x000fe20008000000 */
[----:B------:R-:W2:Y:S03]  /*2b20*/  SYNCS.PHASECHK.TRANS64.TRYWAIT P1, [R0+URZ+0xd0], R5 ;  /* 0x0000d005000075a7 */ /* 0x000ea600080211ff */
[----:B------:R-:W-:Y:S01]  /*2b30*/  LOP3.LUT R12, R12, UR4, RZ, 0x3c, !PT ;  /* 0x000000040c0c7c12 */ /* 0x000fe2000f8e3cff */
[----:B-12---:R-:W-:Y:S07]  /*2b40*/  @!P1 BRA `(.L_x_47) ;  /* 0x0000005800cc9947 */ /* 0x006fee0003800000 */
.L_x_156:
[C---:B------:R-:W-:Y:S01]  /*2b50*/  LEA R4, R11.reuse, UR37, 0x4 ;  /* 0x000000250b047c11 */ /* 0x040fe2000f8e20ff */
[----:B-1----:R-:W-:Y:S01]  /*2b60*/  VIADD R0, R0, 0xe0 ;  /* 0x000000e000007836 */ /* 0x002fe20000000000 */
[----:B------:R-:W-:Y:S01]  /*2b70*/  SEL R8, R8, RZ, P0 ;  /* 0x000000ff08087207 */ /* 0x000fe20000000000 */
[----:B------:R-:W-:-:S03]  /*2b80*/  VIADD R11, R11, 0x1 ;  /* 0x000000010b0b7836 */ /* 0x000fc60000000000 */
[----:B------:R-:W1:Y:S01]  /*2b90*/  LDS.128 R4, [R4+0x160] ;  /* 0x0001600004047984 */ /* 0x000e620000000c00 */
[----:B------:R-:W-:Y:S02]  /*2ba0*/  PRMT R0, RZ, 0x654, R0 ;  /* 0x00000654ff007816 */ /* 0x000fe40000000000 */
[C---:B------:R-:W-:Y:S01]  /*2bb0*/  ISETP.NE.AND P1, PT, R11.reuse, 0x2, PT ;  /* 0x000000020b00780c */ /* 0x040fe20003f25270 */
[----:B------:R-:W-:Y:S01]  /*2bc0*/  @!PT LDS RZ, [RZ] ;  /* 0x00000000fffff984 */ /* 0x000fe20000000800 */
[----:B------:R-:W-:Y:S01]  /*2bd0*/  @!PT LDS RZ, [RZ] ;  /* 0x00000000fffff984 */ /* 0x000fe20000000800 */
[----:B------:R-:W-:Y:S01]  /*2be0*/  @!PT LDS RZ, [RZ] ;  /* 0x00000000fffff984 */ /* 0x000fe20000000800 */
[----:B------:R-:W-:Y:S01]  /*2bf0*/  @!PT LDS RZ, [RZ] ;  /* 0x00000000fffff984 */ /* 0x000fe20000000800 */
[----:B------:R2:W-:Y:S06]  /*2c00*/  MEMBAR.ALL.CTA ;  /* 0x0000000000007992 */ /* 0x0005ec0000008000 */
[----:B--2---:R-:W2:Y:S01]  /*2c10*/  FENCE.VIEW.ASYNC.S ;  /* 0x00000000000073c6 */ /* 0x004ea20000000000 */
[----:B------:R-:W-:Y:S01]  /*2c20*/  SEL R11, R11, RZ, P1 ;  /* 0x000000ff0b0b7207 */ /* 0x000fe20000800000 */
[----:B--2---:R2:W-:Y:S01]  /*2c30*/  SYNCS.ARRIVE.TRANS64.RED.A1T0 RZ, [R0+URZ], RZ ;  /* 0x000000ff00ff79a7 */ /* 0x0045e200081004ff */
[----:B-1----:R-:W-:-:S02]  /*2c40*/  LOP3.LUT P3, RZ, R6, 0x1, RZ, 0xc0, !PT ;  /* 0x0000000106ff7812 */ /* 0x002fc4000786c0ff */
[----:B------:R-:W-:-:S04]  /*2c50*/  SEL R5, RZ, 0x1, P1 ;  /* 0x00000001ff057807 */ /* 0x000fc80000800000 */
[----:B------:R-:W-:Y:S02]  /*2c60*/  LOP3.LUT R10, R10, R5, RZ, 0x3c, !PT ;  /* 0x000000050a0a7212 */ /* 0x000fe400078e3cff */
[----:B--2---:R-:W-:-:S04]  /*2c70*/  SEL R0, RZ, 0x1, P0 ;  /* 0x00000001ff007807 */ /* 0x004fc80000000000 */
[----:B------:R-:W-:Y:S01]  /*2c80*/  LOP3.LUT R9, R9, R0, RZ, 0x3c, !PT ;  /* 0x0000000009097212 */ /* 0x000fe200078e3cff */
[----:B------:R-:W-:Y:S06]  /*2c90*/  @P3 BRA `(.L_x_48) ;  /* 0xfffffffc002c3947 */ /* 0x000fec000383ffff */
[----:B------:R-:W-:Y:S01]  /*2ca0*/  ULEA UR5, UR6, UR37, 0x3 ;  /* 0x0000002506057291 */ /* 0x000fe2000f8e18ff */
[----:B------:R-:W-:-:S08]  /*2cb0*/  SHF.L.U32 R3, R12, 0x1f, RZ ;  /* 0x0000001f0c037819 */ /* 0x000fd000000006ff */
[----:B------:R-:W1:Y:S02]  /*2cc0*/  SYNCS.PHASECHK.TRANS64 P0, [UR5+0xe0], R3 ;  /* 0x0000e003ff0075a7 */ /* 0x000e640008001005 */
[----:B-1----:R-:W-:Y:S05]  /*2cd0*/  @P0 BRA `(.L_x_49) ;  /* 0x0000000000080947 */ /* 0x002fea0003800000 */
[----:B------:R-:W1:Y:S02]  /*2ce0*/  SYNCS.PHASECHK.TRANS64.TRYWAIT P0, [UR5+0xe0], R3 ;  /* 0x0000e003ff0075a7 */ /* 0x000e640008001105 */
[----:B-1----:R-:W-:Y:S05]  /*2cf0*/  @!P0 BRA `(.L_x_50) ;  /* 0x0000005800748947 */ /* 0x002fea0003800000 */
.L_x_49:
[----:B------:R-:W-:-:S04]  /*2d00*/  UIADD3 UR4, UPT, UPT, UR6, 0x1, URZ ;  /* 0x0000000106047890 */ /* 0x000fc8000fffe0ff */
[----:B------:R-:W-:-:S04]  /*2d10*/  UISETP.NE.AND UP0, UPT, UR4, 0x2, UPT ;  /* 0x000000020400788c */ /* 0x000fc8000bf05270 */
[----:B------:R-:W-:Y:S02]  /*2d20*/  USEL UR7, URZ, 0x1, UP0 ;  /* 0x00000001ff077887 */ /* 0x000fe40008000000 */
[----:B------:R-:W-:-:S04]  /*2d30*/  USEL UR4, UR4, URZ, UP0 ;  /* 0x000000ff04047287 */ /* 0x000fc80008000000 */
[----:B------:R-:W-:Y:S01]  /*2d40*/  ULEA UR4, UR4, UR37, 0x3 ;  /* 0x0000002504047291 */ /* 0x000fe2000f8e18ff */
[----:B-1----:R-:W-:-:S04]  /*2d50*/  LOP3.LUT R3, R12, UR7, RZ, 0x3c, !PT ;  /* 0x000000070c037c12 */ /* 0x002fc8000f8e3cff */
[----:B------:R-:W-:-:S04]  /*2d60*/  SHF.L.U32 R0, R3, 0x1f, RZ ;  /* 0x0000001f03007819 */ /* 0x000fc800000006ff */
[----:B------:R-:W1:Y:S02]  /*2d70*/  SYNCS.PHASECHK.TRANS64 P0, [UR4+0xe0], R0 ;  /* 0x0000e000ff0075a7 */ /* 0x000e640008001004 */
[----:B-1----:R-:W-:Y:S05]  /*2d80*/  @P0 EXIT ;  /* 0x000000000000094d */ /* 0x002fea0003800000 */
[----:B------:R-:W-:Y:S02]  /*2d90*/  SHF.L.U32 R3, R3, 0x1f, RZ ;  /* 0x0000001f03037819 */ /* 0x000fe400000006ff */
[----:B------:R-:W-:-:S07]  /*2da0*/  MOV R0, UR4 ;  /* 0x0000000400007c02 */ /* 0x000fce0008000f00 */
.L_x_51:
[----:B-1----:R1:W2:Y:S02]  /*2db0*/  SYNCS.PHASECHK.TRANS64.TRYWAIT P0, [R0+URZ+0xe0], R3 ;  /* 0x0000e003000075a7 */ /* 0x0022a400080011ff */
[----:B--2---:R-:W-:Y:S05]  /*2dc0*/  @!P0 NANOSLEEP.SYNCS 0x989680 ;  /* 0x009896800000895d */ /* 0x004fea0003900000 */
[----:B------:R-:W2:Y:S02]  /*2dd0*/  @!P0 SYNCS.PHASECHK.TRANS64 P0, [R0+URZ+0xe0], R3 ;  /* 0x0000e003000085a7 */ /* 0x000ea400080010ff */
[----:B--2---:R-:W-:Y:S05]  /*2de0*/  @P0 EXIT ;  /* 0x000000000000094d */ /* 0x004fea0003800000 */
[----:B------:R-:W-:Y:S05]  /*2df0*/  BRA `(.L_x_51) ;  /* 0xfffffffc00ec7947 */ /* 0x000fea000383ffff */
.L_x_44:
[----:B------:R-:W-:-:S09]  /*2e00*/  UISETP.NE.AND UP1, UPT, UR8, URZ, UPT ;  /* 0x000000ff0800728c */ /* 0x000fd2000bf25270 */
[----:B------:R-:W-:Y:S05]  /*2e10*/  BRA.U UP1, `(.L_x_52) ;  /* 0x0000000d01c87547 */ /* 0x000fea000b800000 */
[----:B------:R-:W-:Y:S01]  /*2e20*/  UMOV UR4, 0x40 ;  /* 0x0000004000047882 */ /* 0x000fe20000000000 */
[----:B------:R-:W-:Y:S01]  /*2e30*/  NOP ;  /* 0x0000000000007918 */ /* 0x000fe20000000000 */
[----:B------:R-:W-:Y:S01]  /*2e40*/  ULEA UR4, UR37, UR4, 0x18 ;  /* 0x0000000425047291 */ /* 0x000fe2000f8ec0ff */
[----:B------:R-:W-:Y:S02]  /*2e50*/  UMOV UR5, 0x400 ;  /* 0x0000040000057882 */ /* 0x000fe40000000000 */
[----:B------:R-:W-:-:S06]  /*2e60*/  ULEA UR37, UR37, UR5, 0x18 ;  /* 0x0000000525257291 */ /* 0x000fcc000f8ec0ff */
[----:B------:R-:W1:Y:S02]  /*2e70*/  LDS.U8 R0, [UR4+0x1c] ;  /* 0x00001c04ff007984 */ /* 0x000e640008000000 */
[----:B-1----:R-:W-:-:S13]  /*2e80*/  ISETP.NE.AND P0, PT, R0, RZ, PT ;  /* 0x000000ff0000720c */ /* 0x002fda0003f05270 */
[----:B------:R-:W-:Y:S05]  /*2e90*/  @P0 BRA `(.L_x_53) ;  /* 0x0000000000580947 */ /* 0x000fea0003800000 */
[----:B------:R-:W-:-:S13]  /*2ea0*/  ELECT P0, URZ, PT ;  /* 0x0000000000ff782f */ /* 0x000fda0003800000 */
[----:B------:R-:W-:Y:S05]  /*2eb0*/  @!P0 BRA `(.L_x_54) ;  /* 0x0000000000608947 */ /* 0x000fea0003800000 */
[----:B------:R-:W-:Y:S01]  /*2ec0*/  UMOV UR5, 0x10 ;  /* 0x0000001000057882 */ /* 0x000fe20000000000 */
[----:B------:R-:W-:Y:S01]  /*2ed0*/  HFMA2 R0, -RZ, RZ, 0, 5.9604644775390625e-08 ;  /* 0x00000001ff007431 */ /* 0x000fe200000001ff */
[----:B------:R-:W-:-:S03]  /*2ee0*/  MOV R2, 0xffff ;  /* 0x0000ffff00027802 */ /* 0x000fc60000000f00 */
[----:B------:R-:W-:Y:S04]  /*2ef0*/  DEPBAR.LE SB1, 0x36 ;  /* 0x00009d800000791a */ /* 0x000fe80000000000 */
[----:B------:R-:W1:Y:S02]  /*2f00*/  UTCATOMSWS.FIND_AND_SET.ALIGN UP0, UR5, UR5 ;  /* 0x00000005000575e3 */ /* 0x000e640008000800 */
[----:B-1----:R-:W-:Y:S01]  /*2f10*/  MOV R3, UR5 ;  /* 0x0000000500037c02 */ /* 0x002fe20008000f00 */
[----:B------:R-:W-:Y:S06]  /*2f20*/  BRA.U UP0, `(.L_x_55) ;  /* 0x0000000100187547 */ /* 0x000fec000b800000 */
.L_x_56:
[----:B------:R-:W-:Y:S05]  /*2f30*/  NANOSLEEP 0x64 ;  /* 0x000000640000795d */ /* 0x000fea0003800000 */
[----:B------:R-:W-:-:S05]  /*2f40*/  UMOV UR5, 0x10 ;  /* 0x0000001000057882 */ /* 0x000fca0000000000 */
[----:B------:R-:W-:Y:S04]  /*2f50*/  DEPBAR.LE SB1, 0x36 ;  /* 0x00009d800000791a */ /* 0x000fe80000000000 */
[----:B------:R-:W1:Y:S02]  /*2f60*/  UTCATOMSWS.FIND_AND_SET.ALIGN UP0, UR5, UR5 ;  /* 0x00000005000575e3 */ /* 0x000e640008000800 */
[----:B-1----:R-:W-:Y:S01]  /*2f70*/  MOV R3, UR5 ;  /* 0x0000000500037c02 */ /* 0x002fe20008000f00 */
[----:B------:R-:W-:Y:S05]  /*2f80*/  BRA.U !UP0, `(.L_x_56) ;  /* 0xfffffffd08e87547 */ /* 0x000fea000b83ffff */
.L_x_55:
[-C--:B------:R-:W-:Y:S02]  /*2f90*/  SHF.L.U32 R2, R2, R3.reuse, RZ ;  /* 0x0000000302027219 */ /* 0x080fe400000006ff */
[----:B------:R-:W-:Y:S01]  /*2fa0*/  SHF.L.U32 R0, R0, R3, RZ ;  /* 0x0000000300007219 */ /* 0x000fe200000006ff */
[----:B------:R-:W-:Y:S02]  /*2fb0*/  IMAD.SHL.U32 R3, R3, 0x20, RZ ;  /* 0x0000002003037824 */ /* 0x000fe400078e00ff */
[----:B------:R1:W-:Y:S04]  /*2fc0*/  ATOMS.OR RZ, [UR4+0x14], R2 ;  /* 0x00001402ffff798c */ /* 0x0003e8000b000004 */
[----:B------:R1:W-:Y:S04]  /*2fd0*/  ATOMS.OR RZ, [UR4+0x18], R0 ;  /* 0x00001800ffff798c */ /* 0x0003e8000b000004 */
[----:B------:R1:W-:Y:S01]  /*2fe0*/  STS [UR37+0x180], R3 ;  /* 0x00018003ff007988 */ /* 0x0003e20008000825 */
[----:B------:R-:W-:Y:S05]  /*2ff0*/  BRA `(.L_x_54) ;  /* 0x0000000000107947 */ /* 0x000fea0003800000 */
.L_x_53:
[----:B------:R-:W-:Y:S02]  /*3000*/  MOV R0, 0xffffffff ;  /* 0xffffffff00007802 */ /* 0x000fe40000000f00 */
[----:B------:R-:W-:-:S03]  /*3010*/  MOV R2, 0x3040 ;  /* 0x0000304000027802 */ /* 0x000fc60000000f00 */
[----:B------:R1:W-:Y:S04]  /*3020*/  STS [UR37+0x180], R0 ;  /* 0x00018000ff007988 */ /* 0x0003e80008000825 */
[----:B-1-3-5:R-:W-:Y:S05]  /*3030*/  CALL.REL.NOINC `($__internal_1_$__cuda_sm10x_tcgen05_guardrail_trap_phase_invalid_during_alloc) ;  /* 0x0000005c00bc7944 */ /* 0x02afea0003c00000 */
.L_x_54:
[----:B------:R-:W-:Y:S05]  /*3040*/  WARPSYNC.ALL ;  /* 0x0000000000007948 */ /* 0x000fea0003800000 */
[----:B------:R-:W2:Y:S01]  /*3050*/  S2UR UR5, SR_CgaCtaId ;  /* 0x00000000000579c3 */ /* 0x000ea20000008800 */
[----:B------:R-:W-:Y:S01]  /*3060*/  UMOV UR4, 0x400 ;  /* 0x0000040000047882 */ /* 0x000fe20000000000 */
[----:B------:R-:W-:-:S06]  /*3070*/  NOP ;  /* 0x0000000000007918 */ /* 0x000fcc0000000000 */
[----:B------:R-:W-:Y:S06]  /*3080*/  BAR.ARV 0x6, 0xa0 ;  /* 0x0182800000007b1d */ /* 0x000fec0000002000 */
[----:B------:R-:W4:Y:S01]  /*3090*/  LDCU UR7, c[0x0][0x38c] ;  /* 0x00007180ff0777ac */ /* 0x000f220008000800 */
[----:B------:R-:W-:Y:S01]  /*30a0*/  IMAD.MOV.U32 R11, RZ, RZ, 0x1 ;  /* 0x00000001ff0b7424 */ /* 0x000fe200078e00ff */
[----:B------:R-:W-:Y:S01]  /*30b0*/  CS2R R8, SRZ ;  /* 0x0000000000087805 */ /* 0x000fe2000001ff00 */
[----:B------:R-:W-:Y:S01]  /*30c0*/  IMAD.MOV.U32 R10, RZ, RZ, RZ ;  /* 0x000000ffff0a7224 */ /* 0x000fe200078e00ff */
[----:B------:R-:W3:Y:S01]  /*30d0*/  LDCU UR6, c[0x0][0x38c] ;  /* 0x00007180ff0677ac */ /* 0x000ee20008000800 */
[----:B------:R-:W-:Y:S01]  /*30e0*/  UMOV UR14, URZ ;  /* 0x000000ff000e7c82 */ /* 0x000fe20008000000 */
[----:B------:R-:W-:Y:S01]  /*30f0*/  UMOV UR13, URZ ;  /* 0x000000ff000d7c82 */ /* 0x000fe20008000000 */
[----:B--2---:R-:W-:Y:S01]  /*3100*/  ULEA UR5, UR5, UR4, 0x18 ;  /* 0x0000000405057291 */ /* 0x004fe2000f8ec0ff */
[----:B------:R-:W-:Y:S01]  /*3110*/  UMOV UR24, 0x0 ;  /* 0x0000000000187882 */ /* 0x000fe20000000000 */
[----:B------:R-:W-:-:S02]  /*3120*/  UMOV UR25, 0x4218010 ;  /* 0x0421801000197882 */ /* 0x000fc40000000000 */
[----:B------:R-:W-:Y:S02]  /*3130*/  UIADD3 UR10, UPT, UPT, UR5, 0x14400, URZ ;  /* 0x00014400050a7890 */ /* 0x000fe4000fffe0ff */
[----:B------:R-:W-:Y:S02]  /*3140*/  UIADD3 UR15, UPT, UPT, UR5, 0x4400, URZ ;  /* 0x00004400050f7890 */ /* 0x000fe4000fffe0ff */
[----:B----4-:R-:W-:Y:S01]  /*3150*/  UIADD3 UR7, UPT, UPT, UR7, 0x3f, URZ ;  /* 0x0000003f07077890 */ /* 0x010fe2000fffe0ff */
[----:B-1----:R-:W1:Y:S01]  /*3160*/  LDS R0, [UR5+0x180] ;  /* 0x00018005ff007984 */ /* 0x002e620008000800 */
[----:B------:R-:W-:Y:S02]  /*3170*/  USHF.R.U32.HI UR10, URZ, 0x4, UR10 ;  /* 0x00000004ff0a7899 */ /* 0x000fe4000801160a */
[----:B------:R-:W-:Y:S02]  /*3180*/  USHF.R.S32.HI UR4, URZ, 0x1f, UR7 ;  /* 0x0000001fff047899 */ /* 0x000fe40008011407 */
[----:B------:R-:W-:-:S02]  /*3190*/  USHF.R.U32.HI UR15, URZ, 0x4, UR15 ;  /* 0x00000004ff0f7899 */ /* 0x000fc4000801160f */
[----:B------:R-:W-:Y:S02]  /*31a0*/  ULEA.HI UR4, UR4, UR7, URZ, 0x6 ;  /* 0x0000000704047291 */ /* 0x000fe4000f8f30ff */
[----:B------:R-:W-:Y:S02]  /*31b0*/  ULOP3.LUT UR10, UR10, 0x3fff, URZ, 0xc0, !UPT ;  /* 0x00003fff0a0a7892 */ /* 0x000fe4000f8ec0ff */
[----:B------:R-:W-:Y:S01]  /*31c0*/  USHF.R.S32.HI UR4, URZ, 0x6, UR4 ;  /* 0x00000006ff047899 */ /* 0x000fe20008011404 */
[----:B------:R-:W-:Y:S01]  /*31d0*/  UMOV UR22, 0x0 ;  /* 0x0000000000167882 */ /* 0x000fe20000000000 */
[----:B------:R-:W-:Y:S02]  /*31e0*/  UMOV UR23, 0x4218010 ;  /* 0x0421801000177882 */ /* 0x000fe40000000000 */
[----:B------:R-:W-:Y:S02]  /*31f0*/  UISETP.LT.AND UP0, UPT, UR4, 0x1, UPT ;  /* 0x000000010400788c */ /* 0x000fe4000bf01270 */
[----:B------:R-:W-:-:S02]  /*3200*/  ULOP3.LUT UR15, UR15, 0x3fff, URZ, 0xc0, !UPT ;  /* 0x00003fff0f0f7892 */ /* 0x000fc4000f8ec0ff */
[----:B------:R-:W-:Y:S02]  /*3210*/  USEL UR9, UR4, 0x1, !UP0 ;  /* 0x0000000104097887 */ /* 0x000fe4000c000000 */
[----:B------:R-:W-:Y:S02]  /*3220*/  ULOP3.LUT UR10, UR10, 0x2000000, URZ, 0xfc, !UPT ;  /* 0x020000000a0a7892 */ /* 0x000fe4000f8efcff */
[----:B------:R-:W-:Y:S02]  /*3230*/  UIADD3 UR9, UPT, UPT, -UR9, URZ, URZ ;  /* 0x000000ff09097290 */ /* 0x000fe4000fffe1ff */
[----:B---3--:R-:W-:Y:S01]  /*3240*/  UISETP.GE.AND UP3, UPT, UR6, 0x1, UPT ;  /* 0x000000010600788c */ /* 0x008fe2000bf66270 */
[----:B------:R-:W-:Y:S01]  /*3250*/  UMOV UR20, 0x0 ;  /* 0x0000000000147882 */ /* 0x000fe20000000000 */
[----:B------:R-:W-:Y:S01]  /*3260*/  UMOV UR21, 0x4218010 ;  /* 0x0421801000157882 */ /* 0x000fe20000000000 */
[----:B------:R-:W-:Y:S01]  /*3270*/  UMOV UR18, 0x0 ;  /* 0x0000000000127882 */ /* 0x000fe20000000000 */
[----:B------:R-:W-:Y:S01]  /*3280*/  UMOV UR19, 0x4218010 ;  /* 0x0421801000137882 */ /* 0x000fe20000000000 */
[----:B-1----:R-:W-:-:S15]  /*3290*/  R2UR UR16, R0 ;  /* 0x00000000001072ca */ /* 0x002fde00000e0000 */
.L_x_63:
[----:B------:R-:W-:Y:S02]  /*32a0*/  LEA R0, R10, UR5, 0x3 ;  /* 0x000000050a007c11 */ /* 0x000fe4000f8e18ff */
[----:B------:R-:W-:Y:S02]  /*32b0*/  SHF.L.U32 R5, R9, 0x1f, RZ ;  /* 0x0000001f09057819 */ /* 0x000fe400000006ff */
[----:B------:R-:W-:Y:S01]  /*32c0*/  PLOP3.LUT P0, PT, PT, PT, UP3, 0x80, 0x8 ;  /* 0x000000000008781c */ /* 0x000fe20003f0f038 */
[----:B------:R-:W-:Y:S01]  /*32d0*/  VIADD R3, R0, 0xe0 ;  /* 0x000000e000037836 */ /* 0x000fe20000000000 */
[----:B-1----:R-:W1:Y:S02]  /*32e0*/  SYNCS.PHASECHK.TRANS64.TRYWAIT P1, [R0+URZ+0xd0], R5 ;  /* 0x0000d005000075a7 */ /* 0x002e6400080211ff */
[----:B-1-3--:R-:W-:Y:S09]  /*32f0*/  @!P1 BRA `(.L_x_57) ;  /* 0x00000054000c9947 */ /* 0x00aff20003800000 */
.L_x_158:
[----:B------:R-:W-:Y:S01]  /*3300*/  LEA R4, R10, UR5, 0x4 ;  /* 0x000000050a047c11 */ /* 0x000fe2000f8e20ff */
[----:B------:R-:W-:Y:S01]  /*3310*/  @UP3 ULEA UR6, UR13, UR5, 0x3 ;  /* 0x000000050d063291 */ /* 0x000fe2000f8e18ff */
[----:B------:R-:W-:Y:S01]  /*3320*/  PLOP3.LUT P2, PT, PT, PT, PT, 0x80, 0x8 ;  /* 0x000000000008781c */ /* 0x000fe20003f4f070 */
[----:B------:R-:W-:Y:S01]  /*3330*/  ULEA UR7, UR14, UR5, 0x3 ;  /* 0x000000050e077291 */ /* 0x000fe2000f8e18ff */
[----:B------:R-:W-:Y:S02]  /*3340*/  PRMT R3, RZ, 0x654, R3 ;  /* 0x00000654ff037816 */ /* 0x000fe40000000003 */
[----:B-1----:R-:W1:Y:S01]  /*3350*/  LDS.128 R4, [R4+0x160] ;  /* 0x0001600004047984 */ /* 0x002e620000000c00 */
[----:B------:R-:W-:Y:S02]  /*3360*/  @P0 SHF.L.U32 R2, R8, 0x1f, RZ ;  /* 0x0000001f08020819 */ /* 0x000fe400000006ff */
[----:B------:R-:W-:Y:S01]  /*3370*/  SHF.L.U32 R0, R11, 0x1f, RZ ;  /* 0x0000001f0b007819 */ /* 0x000fe200000006ff */
[----:B------:R-:W-:Y:S01]  /*3380*/  @!PT LDS RZ, [RZ] ;  /* 0x00000000fffff984 */ /* 0x000fe20000000800 */
[----:B------:R-:W-:Y:S01]  /*3390*/  @!PT LDS RZ, [RZ] ;  /* 0x00000000fffff984 */ /* 0x000fe20000000800 */
[----:B------:R-:W-:Y:S01]  /*33a0*/  @!PT LDS RZ, [RZ] ;  /* 0x00000000fffff984 */ /* 0x000fe20000000800 */
[----:B------:R-:W-:Y:S01]  /*33b0*/  @!PT LDS RZ, [RZ] ;  /* 0x00000000fffff984 */ /* 0x000fe20000000800 */
[----:B------:R2:W-:Y:S06]  /*33c0*/  MEMBAR.ALL.CTA ;  /* 0x0000000000007992 */ /* 0x0005ec0000008000 */
[----:B--2---:R-:W2:Y:S02]  /*33d0*/  FENCE.VIEW.ASYNC.S ;  /* 0x00000000000073c6 */ /* 0x004ea40000000000 */
[----:B--2---:R2:W-:Y:S01]  /*33e0*/  SYNCS.ARRIVE.TRANS64.RED.A1T0 RZ, [R3+URZ], RZ ;  /* 0x000000ff03ff79a7 */ /* 0x0045e200081004ff */
[----:B------:R2:W3:Y:S01]  /*33f0*/  @P0 SYNCS.PHASECHK.TRANS64.TRYWAIT P2, [UR6], R2 ;  /* 0x00000002ff0005a7 */ /* 0x0004e20008041106 */
[----:B------:R-:W-:Y:S01]  /*3400*/  ULEA.HI UR6, UR14, UR14, URZ, 0x1 ;  /* 0x0000000e0e067291 */ /* 0x000fe2000f8f08ff */
[----:B-1----:R-:W-:-:S03]  /*3410*/  LOP3.LUT P1, RZ, R6, 0x1, RZ, 0xc0, !PT ;  /* 0x0000000106ff7812 */ /* 0x002fc6000782c0ff */
[----:B------:R-:W-:Y:S02]  /*3420*/  USHF.L.U32 UR8, UR6, 0x6, URZ ;  /* 0x0000000606087899 */ /* 0x000fe400080006ff */
[----:B------:R-:W-:Y:S02]  /*3430*/  ULOP3.LUT UR6, UR6, 0xffe, URZ, 0xc0, !UPT ;  /* 0x00000ffe06067892 */ /* 0x000fe4000f8ec0ff */
[----:B------:R-:W-:Y:S02]  /*3440*/  ULOP3.LUT UR8, UR8, 0xffffff80, URZ, 0xc0, !UPT ;  /* 0xffffff8008087892 */ /* 0x000fe4000f8ec0ff */
[----:B------:R-:W-:Y:S02]  /*3450*/  UIADD3 UR6, UPT, UPT, -UR6, UR14, URZ ;  /* 0x0000000e06067290 */ /* 0x000fe4000fffe1ff */
[----:B------:R-:W-:Y:S01]  /*3460*/  UIADD3 UR8, UPT, UPT, UR16, UR8, URZ ;  /* 0x0000000810087290 */ /* 0x000fe2000fffe0ff */
[----:B------:R-:W1:Y:S03]  /*3470*/  SYNCS.PHASECHK.TRANS64.TRYWAIT P0, [UR7+0x110], R0 ;  /* 0x00011000ff0075a7 */ /* 0x000e660008001107 */
[----:B------:R-:W-:Y:S01]  /*3480*/  ULEA UR8, UR6, UR8, 0x14 ;  /* 0x0000000806087291 */ /* 0x000fe2000f8ea0ff */
[----:B-123--:R-:W-:Y:S11]  /*3490*/  @!P0 BRA `(.L_x_58) ;  /* 0x0000005000b88947 */ /* 0x00eff60003800000 */
.L_x_160:
[----:B------:R-:W-:Y:S01]  /*34a0*/  IADD3 R10, PT, PT, R10, 0x1, RZ ;  /* 0x000000010a0a7810 */ /* 0x000fe20007ffe0ff */
[----:B------:R-:W-:Y:S06]  /*34b0*/  BRA.U !UP3, `(.L_x_59) ;  /* 0x000000010bc07547 */ /* 0x000fec000b800000 */
[----:B------:R-:W-:Y:S01]  /*34c0*/  UPLOP3.LUT UP4, UPT, UPT, UPT, UPT, 0x40, 0x4 ;  /* 0x000000000004789c */ /* 0x000fe20003f8e870 */
[----:B------:R-:W-:Y:S01]  /*34d0*/  UMOV UR12, UR9 ;  /* 0x00000009000c7c82 */ /* 0x000fe20008000000 */
[----:B------:R-:W-:Y:S01]  /*34e0*/  UMOV UR11, UR4 ;  /* 0x00000004000b7c82 */ /* 0x000fe20008000000 */
[----:B------:R-:W-:-:S08]  /*34f0*/  UMOV UR17, UR13 ;  /* 0x0000000d00117c82 */ /* 0x000fd00008000000 */
.L_x_62:
[----:B------:R-:W-:Y:S02]  /*3500*/  UIADD3 UR12, UPT, UPT, UR12, 0x1, URZ ;  /* 0x000000010c0c7890 */ /* 0x000fe4000fffe0ff */
[----:B--2---:R-:W-:Y:S02]  /*3510*/  ULEA UR6, UR17, UR5, 0x3 ;  /* 0x0000000511067291 */ /* 0x004fe4000f8e18ff */
[----:B------:R-:W-:Y:S01]  /*3520*/  UISETP.NE.AND UP0, UPT, UR12, URZ, UPT ;  /* 0x000000ff0c00728c */ /* 0x000fe2000bf05270 */
[----:B---3--:R-:W-:Y:S10]  /*3530*/  @P2 BRA `(.L_x_60) ;  /* 0x00000000000c2947 */ /* 0x008ff40003800000 */
[----:B-1----:R-:W-:Y:S04]  /*3540*/  SHF.L.U32 R3, R8, 0x1f, RZ ;  /* 0x0000001f08037819 */ /* 0x002fe800000006ff */
[----:B------:R-:W1:Y:S02]  /*3550*/  SYNCS.PHASECHK.TRANS64.TRYWAIT P0, [UR6], R3 ;  /* 0x00000003ff0075a7 */ /* 0x000e640008001106 */
[----:B-1----:R-:W-:Y:S05]  /*3560*/  @!P0 BRA `(.L_x_61) ;  /* 0x00000050009c8947 */ /* 0x002fea0003800000 */
.L_x_60:
[----:B------:R-:W-:Y:S01]  /*3570*/  UISETP.NE.AND UP1, UPT, UR11, 0x1, UPT ;  /* 0x000000010b00788c */ /* 0x000fe2000bf25270 */
[----:B------:R-:W-:Y:S01]  /*3580*/  PLOP3.LUT P2, PT, PT, PT, PT, 0x80, 0x8 ;  /* 0x000000000008781c */ /* 0x000fe20003f4f070 */
[----:B------:R-:W-:Y:S02]  /*3590*/  UIADD3 UR13, UPT, UPT, UR17, 0x1, URZ ;  /* 0x00000001110d7890 */ /* 0x000fe4000fffe0ff */
[----:B------:R-:W-:Y:S02]  /*35a0*/  ULEA UR28, UR17, UR15, 0x9 ;  /* 0x0000000f111c7291 */ /* 0x000fe4000f8e48ff */
[----:B------:R-:W-:Y:S01]  /*35b0*/  UISETP.NE.AND UP2, UPT, UR13, 0x8, UPT ;  /* 0x000000080d00788c */ /* 0x000fe2000bf45270 */
[----:B------:R-:W-:Y:S01]  /*35c0*/  PLOP3.LUT P0, PT, PT, PT, UP1, 0x80, 0x8 ;  /* 0x000000000008781c */ /* 0x000fe20003f0f018 */
[----:B------:R-:W-:Y:S02]  /*35d0*/  UIADD3 UR40, UPT, UPT, UR28, 0x80, URZ ;  /* 0x000000801c287890 */ /* 0x000fe4000fffe0ff */
[----:B------:R-:W-:Y:S02]  /*35e0*/  USEL UR27, URZ, 0x1, UP2 ;  /* 0x00000001ff1b7887 */ /* 0x000fe40009000000 */
[----:B------:R-:W-:Y:S02]  /*35f0*/  USEL UR13, UR13, URZ, UP2 ;  /* 0x000000ff0d0d7287 */ /* 0x000fe40009000000 */
[----:B------:R-:W-:Y:S02]  /*3600*/  UIADD3 UR36, UPT, UPT, UR28, 0x100, URZ ;  /* 0x000001001c247890 */ /* 0x000fe4000fffe0ff */
[----:B------:R-:W-:Y:S01]  /*3610*/  @UP1 ULEA UR26, UR13, UR5, 0x3 ;  /* 0x000000050d1a1291 */ /* 0x000fe2000f8e18ff */
[----:B------:R-:W-:Y:S01]  /*3620*/  LOP3.LUT R8, R8, UR27, RZ, 0x3c, !PT ;  /* 0x0000001b08087c12 */ /* 0x000fe2000f8e3cff */
[----:B------:R-:W-:Y:S02]  /*3630*/  UIADD3 UR32, UPT, UPT, UR28, 0x180, URZ ;  /* 0x000001801c207890 */ /* 0x000fe4000fffe0ff */
[----:B------:R-:W-:Y:S01]  /*3640*/  UIADD3 UR6, UPT, UPT, UR6, 0x40, URZ ;  /* 0x0000004006067890 */ /* 0x000fe2000fffe0ff */
[----:B-1----:R-:W-:Y:S01]  /*3650*/  @P0 SHF.L.U32 R0, R8, 0x1f, RZ ;  /* 0x0000001f08000819 */ /* 0x002fe200000006ff */
[----:B------:R-:W-:Y:S01]  /*3660*/  UIADD3 UR11, UPT, UPT, UR11, -0x1, URZ ;  /* 0xffffffff0b0b7890 */ /* 0x000fe2000fffe0ff */
[----:B------:R-:W-:Y:S02]  /*3670*/  UMOV UR29, 0x40004040 ;  /* 0x40004040001d7882 */ /* 0x000fe40000000000 */
[----:B------:R2:W3:Y:S01]  /*3680*/  @P0 SYNCS.PHASECHK.TRANS64.TRYWAIT P2, [UR26], R0 ;  /* 0x00000000ff0005a7 */ /* 0x0004e2000804111a */
[----:B------:R-:W-:Y:S01]  /*3690*/  ULEA UR26, UR17, UR10, 0xa ;  /* 0x0000000a111a7291 */ /* 0x000fe2000f8e50ff */
[----:B------:R-:W-:Y:S01]  /*36a0*/  UMOV UR27, 0x40004040 ;  /* 0x40004040001b7882 */ /* 0x000fe20000000000 */
[----:B------:R-:W-:Y:S02]  /*36b0*/  UMOV UR41, 0x40004040 ;  /* 0x4000404000297882 */ /* 0x000fe40000000000 */
[----:B------:R-:W-:Y:S02]  /*36c0*/  UIADD3 UR38, UPT, UPT, UR26, 0x80, URZ ;  /* 0x000000801a267890 */ /* 0x000fe4000fffe0ff */
[----:B------:R-:W-:Y:S02]  /*36d0*/  UIADD3 UR34, UPT, UPT, UR26, 0x100, URZ ;  /* 0x000001001a227890 */ /* 0x000fe4000fffe0ff */
[----:B------:R-:W-:Y:S01]  /*36e0*/  UIADD3 UR30, UPT, UPT, UR26, 0x180, URZ ;  /* 0x000001801a1e7890 */ /* 0x000fe2000fffe0ff */
[----:B------:R2:W-:Y:S01]  /*36f0*/  UTCHMMA gdesc[UR28], gdesc[UR26], tmem[UR8], tmem[UR24], idesc[UR25], UP4 ;  /* 0x00ff181a1c0075ea */ /* 0x0005e2000a000008 */
[----:B------:R-:W-:Y:S01]  /*3700*/  UPLOP3.LUT UP4, UPT, UPT, UPT, UPT, 0x80, 0x8 ;  /* 0x000000000008789c */ /* 0x000fe20003f8f070 */
[----:B------:R-:W-:Y:S01]  /*3710*/  UMOV UR39, 0x40004040 ;  /* 0x4000404000277882 */ /* 0x000fe20000000000 */
[----:B------:R-:W-:Y:S01]  /*3720*/  UMOV UR37, 0x40004040 ;  /* 0x4000404000257882 */ /* 0x000fe20000000000 */
[----:B------:R2:W-:Y:S01]  /*3730*/  UTCHMMA gdesc[UR40], gdesc[UR38], tmem[UR8], tmem[UR22], idesc[UR23], UPT ;  /* 0x00ff1626280075ea */ /* 0x0005e2000b800008 */
[----:B------:R-:W-:Y:S01]  /*3740*/  UMOV UR35, 0x40004040 ;  /* 0x4000404000237882 */ /* 0x000fe20000000000 */
[----:B------:R-:W-:Y:S01]  /*3750*/  UMOV UR33, 0x40004040 ;  /* 0x4000404000217882 */ /* 0x000fe20000000000 */
[----:B------:R-:W-:Y:S01]  /*3760*/  UMOV UR31, 0x40004040 ;  /* 0x40004040001f7882 */ /* 0x000fe20000000000 */
[----:B------:R2:W-:Y:S01]  /*3770*/  UTCHMMA gdesc[UR36], gdesc[UR34], tmem[UR8], tmem[UR20], idesc[UR21], UPT ;  /* 0x00ff1422240075ea */ /* 0x0005e2000b800008 */
[----:B------:R2:W-:Y:S01]  /*3780*/  UTCHMMA gdesc[UR32], gdesc[UR30], tmem[UR8], tmem[UR18], idesc[UR19], UPT ;  /* 0x00ff121e200075ea */ /* 0x0005e2000b800008 */
[----:B------:R2:W-:Y:S01]  /*3790*/  UTCBAR [UR6], URZ ;  /* 0x000000ff060073e9 */ /* 0x0005e200080000ff */
[----:B------:R-:W-:Y:S01]  /*37a0*/  UMOV UR17, UR13 ;  /* 0x0000000d00117c82 */ /* 0x000fe20008000000 */
[----:B------:R-:W-:Y:S05]  /*37b0*/  BRA.U UP0, `(.L_x_62) ;  /* 0xfffffffd00507547 */ /* 0x000fea000b83ffff */
.L_x_59:
[----:B------:R-:W-:Y:S01]  /*37c0*/  UIADD3 UR14, UPT, UPT, UR14, 0x1, URZ ;  /* 0x000000010e0e7890 */ /* 0x000fe2000fffe0ff */
[C---:B------:R-:W-:Y:S01]  /*37d0*/  ISETP.NE.AND P0, PT, R10.reuse, 0x2, PT ;  /* 0x000000020a00780c */ /* 0x040fe20003f05270 */
[----:B------:R-:W-:Y:S02]  /*37e0*/  UIADD3 UR7, UPT, UPT, UR7, 0xf0, URZ ;  /* 0x000000f007077890 */ /* 0x000fe4000fffe0ff */
[----:B------:R-:W-:Y:S01]  /*37f0*/  UISETP.NE.AND UP0, UPT, UR14, 0x4, UPT ;  /* 0x000000040e00788c */ /* 0x000fe2000bf05270 */
[----:B-12---:R-:W-:Y:S02]  /*3800*/  SEL R0, RZ, 0x1, P0 ;  /* 0x00000001ff007807 */ /* 0x006fe40000000000 */
[----:B------:R-:W-:Y:S01]  /*3810*/  SEL R10, R10, RZ, P0 ;  /* 0x000000ff0a0a7207 */ /* 0x000fe20000000000 */
[----:B------:R-:W-:Y:S01]  /*3820*/  USEL UR6, URZ, 0x1, UP0 ;  /* 0x00000001ff067887 */ /* 0x000fe20008000000 */
[----:B------:R-:W-:Y:S01]  /*3830*/  LOP3.LUT R9, R9, R0, RZ, 0x3c, !PT ;  /* 0x0000000009097212 */ /* 0x000fe200078e3cff */
[----:B------:R-:W-:Y:S01]  /*3840*/  USEL UR14, UR14, URZ, UP0 ;  /* 0x000000ff0e0e7287 */ /* 0x000fe20008000000 */
[----:B------:R1:W-:Y:S03]  /*3850*/  UTCBAR [UR7], URZ ;  /* 0x000000ff070073e9 */ /* 0x0003e600080000ff */
[----:B------:R-:W-:Y:S01]  /*3860*/  LOP3.LUT R11, R11, UR6, RZ, 0x3c, !PT ;  /* 0x000000060b0b7c12 */ /* 0x000fe2000f8e3cff */
[----:B------:R-:W-:Y:S07]  /*3870*/  @P1 BRA `(.L_x_63) ;  /* 0xfffffff800881947 */ /* 0x000fee000383ffff */
[----:B------:R-:W2:Y:S01]  /*3880*/  S2UR UR4, SR_CgaCtaId ;  /* 0x00000000000479c3 */ /* 0x000ea20000008800 */
[----:B------:R-:W-:Y:S01]  /*3890*/  ELECT P0, URZ, PT ;  /* 0x0000000000ff782f */ /* 0x000fe20003800000 */
[----:B------:R-:W-:Y:S01]  /*38a0*/  IMAD.MOV.U32 R0, RZ, RZ, 0x1 ;  /* 0x00000001ff007424 */ /* 0x000fe200078e00ff */
[----:B------:R-:W-:Y:S01]  /*38b0*/  UIADD3 UR5, UPT, UPT, UR5, 0x110, URZ ;  /* 0x0000011005057890 */ /* 0x000fe2000fffe0ff */
[----:B------:R-:W-:Y:S01]  /*38c0*/  SHF.L.U32 R3, R11, 0x1f, RZ ;  /* 0x0000001f0b037819 */ /* 0x000fe200000006ff */
[----:B------:R-:W-:-:S03]  /*38d0*/  UMOV UR6, 0x40 ;  /* 0x0000004000067882 */ /* 0x000fc60000000000 */
[----:B------:R-:W-:Y:S01]  /*38e0*/  UVIRTCOUNT.DEALLOC.SMPOOL 0x80 ;  /* 0x000000800000784c */ /* 0x000fe20000000000 */
[----:B--2---:R-:W-:Y:S02]  /*38f0*/  ULEA UR4, UR4, UR6, 0x18 ;  /* 0x0000000604047291 */ /* 0x004fe4000f8ec0ff */
[----:B------:R-:W-:-:S07]  /*3900*/  ULEA UR6, UR14, UR5, 0x3 ;  /* 0x000000050e067291 */ /* 0x000fce000f8e18ff */
[----:B------:R2:W-:Y:S02]  /*3910*/  @P0 STS.U8 [UR4+0x1c], R0 ;  /* 0x00001c00ff000988 */ /* 0x0005e40008000004 */
[----:B------:R-:W4:Y:S02]  /*3920*/  SYNCS.PHASECHK.TRANS64.TRYWAIT P0, [UR6], R3 ;  /* 0x00000003ff0075a7 */ /* 0x000f240008001106 */
[----:B--2-4-:R-:W-:Y:S05]  /*3930*/  @!P0 BRA `(.L_x_64) ;  /* 0x0000004c00c08947 */ /* 0x014fea0003800000 */
.L_x_163:
[----:B-1----:R-:W-:-:S04]  /*3940*/  UIADD3 UR7, UPT, UPT, UR14, 0x1, URZ ;  /* 0x000000010e077890 */ /* 0x002fc8000fffe0ff */
[----:B------:R-:W-:-:S04]  /*3950*/  UISETP.NE.AND UP0, UPT, UR7, 0x4, UPT ;  /* 0x000000040700788c */ /* 0x000fc8000bf05270 */
[----:B------:R-:W-:Y:S02]  /*3960*/  USEL UR8, URZ, 0x1, UP0 ;  /* 0x00000001ff087887 */ /* 0x000fe40008000000 */
[----:B------:R-:W-:-:S04]  /*3970*/  USEL UR7, UR7, URZ, UP0 ;  /* 0x000000ff07077287 */ /* 0x000fc80008000000 */
[----:B------:R-:W-:Y:S01]  /*3980*/  ULEA UR6, UR7, UR5, 0x3 ;  /* 0x0000000507067291 */ /* 0x000fe2000f8e18ff */
[----:B------:R-:W-:-:S04]  /*3990*/  LOP3.LUT R2, R11, UR8, RZ, 0x3c, !PT ;  /* 0x000000080b027c12 */ /* 0x000fc8000f8e3cff */
[----:B--2---:R-:W-:-:S04]  /*39a0*/  SHF.L.U32 R3, R2, 0x1f, RZ ;  /* 0x0000001f02037819 */ /* 0x004fc800000006ff */
[----:B------:R-:W1:Y:S02]  /*39b0*/  SYNCS.PHASECHK.TRANS64.TRYWAIT P0, [UR6], R3 ;  /* 0x00000003ff0075a7 */ /* 0x000e640008001106 */
[----:B-1----:R-:W-:Y:S05]  /*39c0*/  @!P0 BRA `(.L_x_65) ;  /* 0x0000004c00b48947 */ /* 0x002fea0003800000 */
.L_x_165:
        /* <DEDUP_REMOVED lines=9> */
.L_x_167:
[----:B------:R-:W-:-:S04]  /*3a60*/  UIADD3 UR7, UPT, UPT, UR7, 0x1, URZ ;  /* 0x0000000107077890 */ /* 0x000fc8000fffe0ff */
[----:B------:R-:W-:-:S04]  /*3a70*/  UISETP.NE.AND UP0, UPT, UR7, 0x4, UPT ;  /* 0x000000040700788c */ /* 0x000fc8000bf05270 */
[----:B------:R-:W-:Y:S02]  /*3a80*/  USEL UR6, URZ, 0x1, UP0 ;  /* 0x00000001ff067887 */ /* 0x000fe40008000000 */
[----:B------:R-:W-:-:S04]  /*3a90*/  USEL UR7, UR7, URZ, UP0 ;  /* 0x000000ff07077287 */ /* 0x000fc80008000000 */
[----:B------:R-:W-:Y:S01]  /*3aa0*/  ULEA UR7, UR7, UR5, 0x3 ;  /* 0x0000000507077291 */ /* 0x000fe2000f8e18ff */
[----:B-1----:R-:W-:-:S04]  /*3ab0*/  LOP3.LUT R3, R2, UR6, RZ, 0x3c, !PT ;  /* 0x0000000602037c12 */ /* 0x002fc8000f8e3cff */
[----:B------:R-:W-:-:S04]  /*3ac0*/  SHF.L.U32 R3, R3, 0x1f, RZ ;  /* 0x0000001f03037819 */ /* 0x000fc800000006ff */
[----:B------:R-:W1:Y:S02]  /*3ad0*/  SYNCS.PHASECHK.TRANS64.TRYWAIT P0, [UR7], R3 ;  /* 0x00000003ff0075a7 */ /* 0x000e640008001107 */
[----:B-1----:R-:W-:Y:S05]  /*3ae0*/  @!P0 BRA `(.L_x_67) ;  /* 0x0000004c009c8947 */ /* 0x002fea0003800000 */
.L_x_169:
[----:B------:R-:W-:Y:S01]  /*3af0*/  NOP ;  /* 0x0000000000007918 */ /* 0x000fe20000000000 */
[----:B-1----:R-:W1:Y:S01]  /*3b00*/  LDS R0, [UR4+0x14] ;  /* 0x00001404ff007984 */ /* 0x002e620008000800 */
[----:B------:R-:W-:Y:S01]  /*3b10*/  ULOP3.LUT UR6, UR16, 0xffff, URZ, 0xc0, !UPT ;  /* 0x0000ffff10067892 */ /* 0x000fe2000f8ec0ff */
[----:B------:R-:W-:Y:S01]  /*3b20*/  UMOV UR8, 0xffff ;  /* 0x0000ffff00087882 */ /* 0x000fe20000000000 */
[----:B------:R-:W-:Y:S02]  /*3b30*/  UMOV UR5, 0x1 ;  /* 0x0000000100057882 */ /* 0x000fe40000000000 */
[----:B------:R-:W-:-:S04]  /*3b40*/  USHF.R.U32.HI UR6, URZ, 0x5, UR6 ;  /* 0x00000005ff067899 */ /* 0x000fc80008011606 */
[----:B------:R-:W-:Y:S02]  /*3b50*/  USHF.L.U32 UR8, UR8, UR6, URZ ;  /* 0x0000000608087299 */ /* 0x000fe400080006ff */
[----:B------:R-:W-:-:S04]  /*3b60*/  USHF.L.U32 UR5, UR5, UR6, URZ ;  /* 0x0000000605057299 */ /* 0x000fc800080006ff */
[----:B-1----:R-:W-:-:S04]  /*3b70*/  LOP3.LUT R0, R0, UR8, RZ, 0xc0, !PT ;  /* 0x0000000800007c12 */ /* 0x002fc8000f8ec0ff */
[----:B------:R-:W-:-:S13]  /*3b80*/  ISETP.NE.AND P0, PT, R0, UR8, PT ;  /* 0x0000000800007c0c */ /* 0x000fda000bf05270 */
[----:B------:R-:W-:Y:S05]  /*3b90*/  @P0 BRA `(.L_x_68) ;  /* 0x0000000000580947 */ /* 0x000fea0003800000 */
[----:B------:R-:W1:Y:S02]  /*3ba0*/  LDS R0, [UR4+0x18] ;  /* 0x00001804ff007984 */ /* 0x000e640008000800 */
[----:B-1----:R-:W-:-:S04]  /*3bb0*/  LOP3.LUT R0, R0, UR5, RZ, 0xc0, !PT ;  /* 0x0000000500007c12 */ /* 0x002fc8000f8ec0ff */
[----:B------:R-:W-:-:S13]  /*3bc0*/  ISETP.NE.AND P0, PT, R0, UR5, PT ;  /* 0x0000000500007c0c */ /* 0x000fda000bf05270 */
[----:B------:R-:W-:Y:S05]  /*3bd0*/  @P0 BRA `(.L_x_69) ;  /* 0x00000000003c0947 */ /* 0x000fea0003800000 */
[----:B------:R-:W1:Y:S01]  /*3be0*/  S2R R2, SR_LANEID ;  /* 0x0000000000027919 */ /* 0x000e620000000000 */
[----:B------:R-:W-:Y:S01]  /*3bf0*/  ULOP3.LUT UR8, URZ, UR8, URZ, 0x33, !UPT ;  /* 0x00000008ff087292 */ /* 0x000fe2000f8e33ff */
[----:B------:R-:W-:Y:S01]  /*3c00*/  LOP3.LUT R4, RZ, UR5, RZ, 0x33, !PT ;  /* 0x00000005ff047c12 */ /* 0x000fe2000f8e33ff */
[----:B------:R-:W-:Y:S02]  /*3c10*/  VOTEU.ANY UR7, UPT, PT ;  /* 0x0000000000077886 */ /* 0x000fe400038e0100 */
[----:B------:R-:W-:Y:S01]  /*3c20*/  UFLO.U32 UR7, UR7 ;  /* 0x00000007000772bd */ /* 0x000fe200080e0000 */
[----:B------:R-:W2:Y:S01]  /*3c30*/  REDUX UR5, R4 ;  /* 0x00000000040573c4 */ /* 0x000ea20000000000 */
[----:B------:R-:W-:-:S06]  /*3c40*/  IMAD.U32 R0, RZ, RZ, UR8 ;  /* 0x00000008ff007e24 */ /* 0x000fcc000f8e00ff */
[----:B------:R4:W-:Y:S01]  /*3c50*/  UTCATOMSWS.AND URZ, UR8 ;  /* 0x0000000800ff79e3 */ /* 0x0009e20008000000 */
[----:B------:R-:W3:Y:S01]  /*3c60*/  REDUX UR6, R0 ;  /* 0x00000000000673c4 */ /* 0x000ee20000000000 */
[----:B-1----:R-:W-:Y:S01]  /*3c70*/  ISETP.EQ.U32.AND P0, PT, R2, UR7, PT ;  /* 0x0000000702007c0c */ /* 0x002fe2000bf02070 */
[----:B--2---:R-:W-:Y:S01]  /*3c80*/  IMAD.U32 R2, RZ, RZ, UR5 ;  /* 0x00000005ff027e24 */ /* 0x004fe2000f8e00ff */
[----:B---3--:R-:W-:-:S11]  /*3c90*/  MOV R3, UR6 ;  /* 0x0000000600037c02 */ /* 0x008fd60008000f00 */
[----:B------:R4:W-:Y:S04]  /*3ca0*/  @P0 ATOMS.AND RZ, [UR4+0x14], R3 ;  /* 0x00001403ffff098c */ /* 0x0009e8000a800004 */
[----:B------:R4:W-:Y:S01]  /*3cb0*/  @P0 ATOMS.AND RZ, [UR4+0x18], R2 ;  /* 0x00001802ffff098c */ /* 0x0009e2000a800004 */
[----:B------:R-:W-:Y:S05]  /*3cc0*/  BRA `(.L_x_70) ;  /* 0x0000000000147947 */ /* 0x000fea0003800000 */
.L_x_69:
[----:B------:R-:W-:Y:S02]  /*3cd0*/  MOV R2, 0x3cf0 ;  /* 0x00003cf000027802 */ /* 0x000fe40000000f00 */
[----:B---3-5:R-:W-:Y:S05]  /*3ce0*/  CALL.REL.NOINC `($__internal_0_$__cuda_sm10x_tcgen05_guardrail_trap_col_being_dealloced_not_returned_by_alloc) ;  /* 0x0000005000847944 */ /* 0x028fea0003c00000 */
[----:B------:R-:W-:Y:S05]  /*3cf0*/  BRA `(.L_x_70) ;  /* 0x0000000000087947 */ /* 0x000fea0003800000 */
.L_x_68:
[----:B------:R-:W-:Y:S02]  /*3d00*/  MOV R2, 0x3d20 ;  /* 0x00003d2000027802 */ /* 0x000fe40000000f00 */
[----:B---3-5:R-:W-:Y:S05]  /*3d10*/  CALL.REL.NOINC `($__internal_2_$__cuda_sm10x_tcgen05_guardrail_trap_unallocated_columns_being_dealloced) ;  /* 0x0000005000907944 */ /* 0x028fea0003c00000 */
.L_x_70:
[----:B------:R-:W-:Y:S01]  /*3d20*/  NOP ;  /* 0x0000000000007918 */ /* 0x000fe20000000000 */
[----:B----4-:R-:W-:Y:S05]  /*3d30*/  EXIT ;  /* 0x000000000000794d */ /* 0x010fea0003800000 */
.L_x_52:
[----:B------:R-:W-:-:S09]  /*3d40*/  UISETP.NE.OR UP2, UPT, UR8, 0x3, !UP2 ;  /* 0x000000030800788c */ /* 0x000fd2000d745670 */
[----:B------:R-:W-:Y:S05]  /*3d50*/  BRA.U UP2, `(.L_x_71) ;  /* 0x0000001102147547 */ /* 0x000fea000b800000 */
[----:B------:R-:W1:Y:S01]  /*3d60*/  LDC R0, c[0x0][0xb30] ;  /* 0x0002cc00ff007b82 */ /* 0x000e620000000800 */
[----:B------:R-:W2:Y:S01]  /*3d70*/  LDCU.64 UR8, c[0x0][0x888] ;  /* 0x00011100ff0877ac */ /* 0x000ea20008000a00 */
[----:B------:R-:W-:Y:S02]  /*3d80*/  HFMA2 R25, -RZ, RZ, 0, 0 ;  /* 0x00000000ff197431 */ /* 0x000fe400000001ff */
[----:B------:R-:W-:Y:S01]  /*3d90*/  IMAD.MOV.U32 R32, RZ, RZ, 0x1 ;  /* 0x00000001ff207424 */ /* 0x000fe200078e00ff */
[----:B------:R-:W-:Y:S01]  /*3da0*/  MOV R23, 0x1000 ;  /* 0x0000100000177802 */ /* 0x000fe20000000f00 */
[----:B------:R-:W4:Y:S01]  /*3db0*/  LDCU.64 UR4, c[0x0][0x890] ;  /* 0x00011200ff0477ac */ /* 0x000f220008000a00 */
[----:B------:R-:W-:Y:S01]  /*3dc0*/  IMAD.MOV.U32 R27, RZ, RZ, RZ ;  /* 0x000000ffff1b7224 */ /* 0x000fe200078e00ff */
[----:B------:R-:W3:Y:S01]  /*3dd0*/  LDC R19, c[0x0][0x370] ;  /* 0x0000dc00ff137b82 */ /* 0x000ee20000000800 */
[----:B------:R-:W-:Y:S01]  /*3de0*/  UMOV UR7, 0x400 ;  /* 0x0000040000077882 */ /* 0x000fe20000000000 */
[----:B------:R-:W-:-:S02]  /*3df0*/  UPLOP3.LUT UP1, UPT, UPT, UPT, UPT, 0x40, 0x4 ;  /* 0x000000000004789c */ /* 0x000fc40003f2e870 */
[----:B------:R-:W-:-:S04]  /*3e00*/  ULEA UR7, UR37, UR7, 0x18 ;  /* 0x0000000725077291 */ /* 0x000fc8000f8ec0ff */
[----:B------:R-:W3:Y:S01]  /*3e10*/  LDC R2, c[0x0][0xb0c] ;  /* 0x0002c300ff027b82 */ /* 0x000ee20000000800 */
[----:B------:R-:W-:Y:S02]  /*3e20*/  UIADD3 UR13, UPT, UPT, UR7, 0x98, URZ ;  /* 0x00000098070d7890 */ /* 0x000fe4000fffe0ff */
[----:B--2---:R-:W-:Y:S02]  /*3e30*/  UISETP.NE.U32.AND UP2, UPT, UR8, URZ, UPT ;  /* 0x000000ff0800728c */ /* 0x004fe4000bf45070 */
[----:B------:R-:W-:Y:S02]  /*3e40*/  UIADD3 UR33, UPT, UPT, UR7, 0x80, URZ ;  /* 0x0000008007217890 */ /* 0x000fe4000fffe0ff */
[----:B----4-:R-:W-:Y:S01]  /*3e50*/  UISETP.NE.U32.AND UP3, UPT, UR4, URZ, UPT ;  /* 0x000000ff0400728c */ /* 0x010fe2000bf65070 */
[----:B------:R-:W2:Y:S01]  /*3e60*/  LDC R18, c[0x0][0xb20] ;  /* 0x0002c800ff127b82 */ /* 0x000ea20000000800 */
[----:B-1----:R-:W-:Y:S01]  /*3e70*/  ISETP.NE.AND P1, PT, R0, 0x1, PT ;  /* 0x000000010000780c */ /* 0x002fe20003f25270 */
[----:B------:R-:W-:-:S02]  /*3e80*/  UISETP.NE.AND.EX UP2, UPT, UR9, URZ, UPT, UP2 ;  /* 0x000000ff0900728c */ /* 0x000fc4000bf45320 */
[----:B------:R-:W-:Y:S02]  /*3e90*/  UIADD3 UR25, UPT, UPT, UR7, 0x88, URZ ;  /* 0x0000008807197890 */ /* 0x000fe4000fffe0ff */
[----:B------:R-:W-:Y:S02]  /*3ea0*/  UIADD3 UR17, UPT, UPT, UR7, 0x90, URZ ;  /* 0x0000009007117890 */ /* 0x000fe4000fffe0ff */
[----:B------:R-:W1:Y:S01]  /*3eb0*/  LDC.64 R36, c[0x0][0x348] ;  /* 0x0000d200ff247b82 */ /* 0x000e620000000a00 */
[----:B------:R-:W-:Y:S02]  /*3ec0*/  UPRMT UR13, UR37, 0x654, UR13 ;  /* 0x00000654250d7896 */ /* 0x000fe4000800000d */
[----:B------:R-:W-:-:S05]  /*3ed0*/  UISETP.NE.AND.EX UP3, UPT, UR5, URZ, UPT, UP3 ;  /* 0x000000ff0500728c */ /* 0x000fca000bf65330 */
[----:B------:R-:W4:Y:S08]  /*3ee0*/  LDC.64 R16, c[0x0][0xb10] ;  /* 0x0002c400ff107b82 */ /* 0x000f300000000a00 */
[----:B------:R-:W1:Y:S08]  /*3ef0*/  LDC.64 R6, c[0x0][0xb18] ;  /* 0x0002c600ff067b82 */ /* 0x000e700000000a00 */
[----:B------:R-:W1:Y:S08]  /*3f00*/  LDC.64 R4, c[0x0][0xb28] ;  /* 0x0002ca00ff047b82 */ /* 0x000e700000000a00 */
[----:B--23--:R-:W1:Y:S02]  /*3f10*/  LDC R22, c[0x0][0x374] ;  /* 0x0000dd00ff167b82 */ /* 0x00ce640000000800 */
.L_x_82:
[----:B------:R-:W-:Y:S02]  /*3f20*/  LEA R0, R27, UR7, 0x3 ;  /* 0x000000071b007c11 */ /* 0x000fe4000f8e18ff */
[----:B------:R-:W-:Y:S02]  /*3f30*/  SHF.L.U32 R3, R25, 0x1f, RZ ;  /* 0x0000001f19037819 */ /* 0x000fe400000006ff */
[----:B------:R-:W-:Y:S02]  /*3f40*/  LEA R28, R27, UR7, 0x4 ;  /* 0x000000071b1c7c11 */ /* 0x000fe4000f8e20ff */
[----:B--2---:R-:W2:Y:S02]  /*3f50*/  SYNCS.PHASECHK.TRANS64.TRYWAIT P0, [R0+URZ+0xd0], R3 ;  /* 0x0000d003000075a7 */ /* 0x004ea400080011ff */
[----:B--2---:R-:W-:Y:S05]  /*3f60*/  @!P0 BRA `(.L_x_72) ;  /* 0x0000004800948947 */ /* 0x004fea0003800000 */
.L_x_170:
[----:B------:R-:W-:Y:S01]  /*3f70*/  ISETP.GE.AND P0, PT, R26, 0x1, PT ;  /* 0x000000011a00780c */ /* 0x000fe20003f06270 */
[----:B------:R-:W3:Y:S01]  /*3f80*/  LDS.128 R28, [R28+0x160] ;  /* 0x000160001c1c7984 */ /* 0x000ee20000000c00 */
[----:B--2---:R-:W-:Y:S01]  /*3f90*/  VIADD R0, R0, 0xe0 ;  /* 0x000000e000007836 */ /* 0x004fe20000000000 */
[----:B------:R-:W-:Y:S01]  /*3fa0*/  @!PT LDS RZ, [RZ] ;  /* 0x00000000fffff984 */ /* 0x000fe20000000800 */
[----:B------:R-:W-:Y:S01]  /*3fb0*/  @!PT LDS RZ, [RZ] ;  /* 0x00000000fffff984 */ /* 0x000fe20000000800 */
[----:B------:R-:W-:Y:S01]  /*3fc0*/  @!PT LDS RZ, [RZ] ;  /* 0x00000000fffff984 */ /* 0x000fe20000000800 */
[----:B------:R-:W-:Y:S01]  /*3fd0*/  @!PT LDS RZ, [RZ] ;  /* 0x00000000fffff984 */ /* 0x000fe20000000800 */
[----:B------:R2:W-:Y:S06]  /*3fe0*/  MEMBAR.ALL.CTA ;  /* 0x0000000000007992 */ /* 0x0005ec0000008000 */
[----:B--2---:R-:W2:Y:S01]  /*3ff0*/  FENCE.VIEW.ASYNC.S ;  /* 0x00000000000073c6 */ /* 0x004ea20000000000 */
[----:B------:R-:W-:Y:S04]  /*4000*/  PRMT R0, RZ, 0x654, R0 ;  /* 0x00000654ff007816 */ /* 0x000fe80000000000 */
[----:B--2---:R2:W-:Y:S01]  /*4010*/  SYNCS.ARRIVE.TRANS64.RED.A1T0 RZ, [R0+URZ], RZ ;  /* 0x000000ff00ff79a7 */ /* 0x0045e200081004ff */
[----:B---3--:R-:W-:Y:S11]  /*4020*/  LOP3.LUT P3, RZ, R30, 0x1, RZ, 0xc0, !PT ;  /* 0x000000011eff7812 */ /* 0x008ff6000786c0ff */
[----:B------:R-:W-:Y:S02]  /*4030*/  @!UPT UIADD3 URZ, UPT, UPT, URZ, URZ, URZ ;  /* 0x000000fffffff290 */ /* 0x000fe4000fffe0ff */
[----:B------:R-:W-:Y:S02]  /*4040*/  @P3 MOV R13, R28 ;  /* 0x0000001c000d3202 */ /* 0x000fe40000000f00 */
[----:B------:R-:W-:Y:S01]  /*4050*/  @P3 LOP3.LUT R8, R29, 0xffff, RZ, 0xc0, !PT ;  /* 0x0000ffff1d083812 */ /* 0x000fe200078ec0ff */
[----:B--2---:R-:W-:Y:S06]  /*4060*/  @!P0 BRA `(.L_x_73) ;  /* 0x0000000000a48947 */ /* 0x004fec0003800000 */
[----:B-1---5:R-:W-:Y:S01]  /*4070*/  IMAD.HI.U32 R33, R22, R7, RZ ;  /* 0x0000000716217227 */ /* 0x022fe200078e00ff */
[----:B------:R-:W-:Y:S02]  /*4080*/  ISETP.NE.AND P0, PT, R6, 0x1, PT ;  /* 0x000000010600780c */ /* 0x000fe40003f05270 */
[----:B------:R-:W-:Y:S01]  /*4090*/  ISETP.NE.AND P2, PT, R26, 0x1, PT ;  /* 0x000000011a00780c */ /* 0x000fe20003f45270 */
[----:B----4-:R-:W-:Y:S01]  /*40a0*/  IMAD.HI.U32 R34, R19, R16, RZ ;  /* 0x0000001013227227 */ /* 0x010fe200078e00ff */
[----:B------:R-:W-:Y:S02]  /*40b0*/  SHF.R.U32.HI R33, RZ, R18, R33 ;  /* 0x00000012ff217219 */ /* 0x000fe40000011621 */
[----:B------:R-:W-:Y:S01]  /*40c0*/  ISETP.NE.AND P4, PT, R2, 0x1, PT ;  /* 0x000000010200780c */ /* 0x000fe20003f85270 */
[----:B------:R-:W-:Y:S01]  /*40d0*/  IMAD.HI.U32 R38, R13, R16, RZ ;  /* 0x000000100d267227 */ /* 0x000fe200078e00ff */
[----:B------:R-:W-:Y:S02]  /*40e0*/  SHF.R.U32.HI R34, RZ, R17, R34 ;  /* 0x00000011ff227219 */ /* 0x000fe40000011622 */
[----:B------:R-:W-:Y:S01]  /*40f0*/  SEL R3, R22, R33, !P0 ;  /* 0x0000002116037207 */ /* 0x000fe20004000000 */
[C---:B------:R-:W-:Y:S01]  /*4100*/  IMAD.HI.U32 R33, R8.reuse, R7, RZ ;  /* 0x0000000708217227 */ /* 0x040fe200078e00ff */
[----:B------:R-:W-:Y:S02]  /*4110*/  SEL R11, R19, R34, !P4 ;  /* 0x00000022130b7207 */ /* 0x000fe40006000000 */
[----:B------:R-:W-:Y:S01]  /*4120*/  SHF.R.U32.HI R38, RZ, R17, R38 ;  /* 0x00000011ff267219 */ /* 0x000fe20000011626 */
[----:B------:R-:W-:Y:S01]  /*4130*/  IMAD.HI.U32 R40, R3, R4, RZ ;  /* 0x0000000403287227 */ /* 0x000fe200078e00ff */
[----:B------:R-:W-:Y:S03]  /*4140*/  SHF.R.U32.HI R33, RZ, R18, R33 ;  /* 0x00000012ff217219 */ /* 0x000fe60000011621 */
[----:B------:R-:W-:Y:S01]  /*4150*/  IMAD.HI.U32 R34, R11, R4, RZ ;  /* 0x000000040b227227 */ /* 0x000fe200078e00ff */
[----:B------:R-:W-:Y:S02]  /*4160*/  @P2 SHF.R.U32.HI R3, RZ, R5, R40 ;  /* 0x00000005ff032219 */ /* 0x000fe40000011628 */
[----:B------:R-:W-:Y:S02]  /*4170*/  SEL R9, R8, R33, !P0 ;  /* 0x0000002108097207 */ /* 0x000fe40004000000 */
[----:B------:R-:W-:Y:S01]  /*4180*/  @P2 SHF.R.U32.HI R11, RZ, R5, R34 ;  /* 0x00000005ff0b2219 */ /* 0x000fe20000011622 */
[C---:B------:R-:W-:Y:S01]  /*4190*/  IMAD R10, R26.reuse, R3, RZ ;  /* 0x000000031a0a7224 */ /* 0x040fe200078e02ff */
[----:B------:R-:W-:Y:S01]  /*41a0*/  SEL R3, R13, R38, !P4 ;  /* 0x000000260d037207 */ /* 0x000fe20006000000 */
[C---:B------:R-:W-:Y:S03]  /*41b0*/  IMAD.HI.U32 R14, R9.reuse, R4, RZ ;  /* 0x00000004090e7227 */ /* 0x040fe600078e00ff */
[----:B------:R-:W-:Y:S01]  /*41c0*/  ISETP.GE.AND P0, PT, R9, R10, PT ;  /* 0x0000000a0900720c */ /* 0x000fe20003f06270 */
[C---:B------:R-:W-:Y:S01]  /*41d0*/  IMAD R12, R26.reuse, R11, RZ ;  /* 0x0000000b1a0c7224 */ /* 0x040fe200078e02ff */
[-C--:B------:R-:W-:Y:S04]  /*41e0*/  SHF.R.U32.HI R14, RZ, R5.reuse, R14 ;  /* 0x00000005ff0e7219 */ /* 0x080fe8000001160e */
[----:B------:R-:W-:Y:S02]  /*41f0*/  ISETP.GE.OR P0, PT, R3, R12, P0 ;  /* 0x0000000c0300720c */ /* 0x000fe40000706670 */
[----:B------:R-:W-:Y:S05]  /*4200*/  SEL R15, R9, R14, !P2 ;  /* 0x0000000e090f7207 */ /* 0x000fea0005000000 */
[----:B------:R-:W-:Y:S04]  /*4210*/  IMAD.MOV R14, RZ, RZ, -R15 ;  /* 0x000000ffff0e7224 */ /* 0x000fe800078e0a0f */
[----:B------:R-:W-:Y:S02]  /*4220*/  IMAD R14, R26, R14, R9 ;  /* 0x0000000e1a0e7224 */ /* 0x000fe400078e0209 */
[C---:B------:R-:W-:Y:S05]  /*4230*/  @!P0 IMAD.HI.U32 R10, R3.reuse, R4, RZ ;  /* 0x00000004030a8227 */ /* 0x040fea00078e00ff */
[----:B------:R-:W-:Y:S04]  /*4240*/  @!P0 SHF.R.U32.HI R10, RZ, R5, R10 ;  /* 0x00000005ff0a8219 */ /* 0x000fe8000001160a */
[----:B------:R-:W-:Y:S01]  /*4250*/  @!P0 SEL R0, R3, R10, !P2 ;  /* 0x0000000a03008207 */ /* 0x000fe20005000000 */
[----:B------:R-:W-:Y:S03]  /*4260*/  IMAD.MOV R10, RZ, RZ, -R3 ;  /* 0x000000ffff0a7224 */ /* 0x000fe600078e0a03 */
[----:B------:R-:W-:Y:S01]  /*4270*/  @!P0 IADD3 R15, PT, PT, R15, -R0, RZ ;  /* 0x800000000f0f8210 */ /* 0x000fe20007ffe0ff */
[----:B------:R-:W-:Y:S01]  /*4280*/  @!P0 IMAD R0, R11, R14, R0 ;  /* 0x0000000e0b008224 */ /* 0x000fe200078e0200 */
[----:B------:R-:W-:Y:S01]  /*4290*/  IADD3 R11, PT, PT, -R9, RZ, RZ ;  /* 0x000000ff090b7210 */ /* 0x000fe20007ffe1ff */
[----:B------:R-:W-:Y:S02]  /*42a0*/  IMAD R13, R2, R10, R13 ;  /* 0x0000000a020d7224 */ /* 0x000fe400078e020d */
[----:B------:R-:W-:Y:S02]  /*42b0*/  @!P0 IMAD R9, R15, R26, R3 ;  /* 0x0000001a0f098224 */ /* 0x000fe400078e0203 */
[----:B------:R-:W-:Y:S02]  /*42c0*/  @!P0 IMAD.MOV.U32 R3, RZ, RZ, R0 ;  /* 0x000000ffff038224 */ /* 0x000fe400078e0000 */
[----:B------:R-:W-:Y:S02]  /*42d0*/  IMAD R8, R6, R11, R8 ;  /* 0x0000000b06087224 */ /* 0x000fe400078e0208 */
[----:B------:R-:W-:Y:S02]  /*42e0*/  IMAD R13, R3, R2, R13 ;  /* 0x00000002030d7224 */ /* 0x000fe400078e020d */
[----:B------:R-:W-:Y:S02]  /*42f0*/  IMAD R8, R9, R6, R8 ;  /* 0x0000000609087224 */ /* 0x000fe400078e0208 */
.L_x_73:
[----:B------:R-:W-:Y:S05]  /*4300*/  BRA.U UP1, `(.L_x_74) ;  /* 0x0000000101107547 */ /* 0x000fea000b800000 */
[----:B------:R-:W-:Y:S04]  /*4310*/  MOV R0, UR6 ;  /* 0x0000000600007c02 */ /* 0x000fe80008000f00 */
[----:B------:R-:W-:Y:S04]  /*4320*/  SHF.L.U32 R3, R0, 0x1f, RZ ;  /* 0x0000001f00037819 */ /* 0x000fe800000006ff */
[----:B------:R-:W2:Y:S02]  /*4330*/  SYNCS.PHASECHK.TRANS64.TRYWAIT P0, [UR7+0xc8], R3 ;  /* 0x0000c803ff0075a7 */ /* 0x000ea40008001107 */
[----:B--2---:R-:W-:Y:S05]  /*4340*/  @!P0 BRA `(.L_x_75) ;  /* 0x0000004400b08947 */ /* 0x004fea0003800000 */
.L_x_74:
[----:B------:R-:W-:Y:S02]  /*4350*/  R2UR UR35, R21 ;  /* 0x00000000152372ca */ /* 0x000fe400000e0000 */
[----:B------:R-:W-:Y:S02]  /*4360*/  R2UR UR34, R20 ;  /* 0x00000000142272ca */ /* 0x000fe400000e0000 */
[----:B------:R-:W-:Y:S02]  /*4370*/  ISETP.NE.U32.AND P2, PT, RZ, UR4, PT ;  /* 0x00000004ff007c0c */ /* 0x000fe4000bf45070 */
[----:B------:R-:W-:Y:S02]  /*4380*/  SHF.L.U32 R12, R32, 0x1f, RZ ;  /* 0x0000001f200c7819 */ /* 0x000fe400000006ff */
[----:B------:R-:W-:Y:S05]  /*4390*/  ISETP.NE.AND.EX P2, PT, RZ, UR5, PT, P2 ;  /* 0x00000005ff007c0c */ /* 0x000fea000bf45320 */
[----:B------:R-:W-:Y:S02]  /*43a0*/  USHF.L.U32 UR35, UR35, 0x6, URZ ;  /* 0x0000000623237899 */ /* 0x000fe400080006ff */
[----:B------:R-:W-:Y:S01]  /*43b0*/  USHF.L.U32 UR34, UR34, 0x7, URZ ;  /* 0x0000000722227899 */ /* 0x000fe200080006ff */
[----:B------:R-:W-:Y:S11]  /*43c0*/  BRA.U !UP3, `(.L_x_76) ;  /* 0x000000010b347547 */ /* 0x000ff6000b800000 */
[----:B------:R-:W-:Y:S01]  /*43d0*/  UPLOP3.LUT UP0, UPT, UPT, UPT, UP2, 0x80, 0x8 ;  /* 0x000000000008789c */ /* 0x000fe20003f0f020 */
[----:B--2---:R-:W-:Y:S02]  /*43e0*/  HFMA2 R0, -RZ, RZ, 0, 5.9604644775390625e-08 ;  /* 0x00000001ff007431 */ /* 0x004fe400000001ff */
[----:B------:R-:W-:Y:S03]  /*43f0*/  IMAD.MOV.U32 R59, RZ, RZ, 0x1 ;  /* 0x00000001ff3b7424 */ /* 0x000fe600078e00ff */
[----:B------:R-:W-:Y:S05]  /*4400*/  PLOP3.LUT P0, PT, PT, PT, UP0, 0x80, 0x8 ;  /* 0x000000000008781c */ /* 0x000fea0003f0f008 */
[----:B------:R-:W2:Y:S01]  /*4410*/  @UP0 LDCU.64 UR10, c[0x0][0x888] ;  /* 0x00011100ff0a07ac */ /* 0x000ea20008000a00 */
[----:B------:R-:W-:Y:S07]  /*4420*/  @UP0 UIMAD UR8, UR36, UR4, URZ ;  /* 0x00000004240802a4 */ /* 0x000fee000f8e02ff */
[----:B------:R-:W-:Y:S01]  /*4430*/  @!P0 PRMT R59, R0, 0x7610, R59 ;  /* 0x00007610003b8816 */ /* 0x000fe2000000003b */
[----:B--2---:R-:W-:Y:S03]  /*4440*/  @UP0 UIMAD.WIDE UR10, UR8, 0x4, UR10 ;  /* 0x00000004080a08a5 */ /* 0x004fe6000f8e020a */
[----:B------:R-:W2:Y:S03]  /*4450*/  @!UP0 LDCU UR8, c[0x0][0x880] ;  /* 0x00011000ff0887ac */ /* 0x000ea60008000800 */
[----:B------:R-:W-:Y:S01]  /*4460*/  IMAD.U32 R10, RZ, RZ, UR10 ;  /* 0x0000000aff0a7e24 */ /* 0x000fe2000f8e00ff */
[----:B------:R-:W-:Y:S05]  /*4470*/  MOV R11, UR11 ;  /* 0x0000000b000b7c02 */ /* 0x000fea0008000f00 */
[----:B-----5:R3:W5:Y:S02]  /*4480*/  @P0 LDG.E R35, desc[UR46][R10.64] ;  /* 0x0000002e0a230981 */ /* 0x020764000c1e1900 */
[----:B--23--:R-:W-:Y:S07]  /*4490*/  @!P0 IMAD.U32 R35, RZ, RZ, UR8 ;  /* 0x00000008ff238e24 */ /* 0x00cfee000f8e00ff */
.L_x_76:
[----:B-----5:R-:W-:Y:S01]  /*44a0*/  @!P2 FSETP.EQ.AND P0, PT, R35, RZ, PT ;  /* 0x000000ff2300a20b */ /* 0x020fe20003f02000 */
[----:B------:R-:W-:Y:S01]  /*44b0*/  @!UPT UIADD3 URZ, UPT, UPT, URZ, URZ, URZ ;  /* 0x000000fffffff290 */ /* 0x000fe2000fffe0ff */
[----:B------:R-:W-:Y:S11]  /*44c0*/  @!P2 BRA `(.L_x_77) ;  /* 0x000000000014a947 */ /* 0x000ff60003800000 */
[----:B------:R-:W-:Y:S02]  /*44d0*/  LOP3.LUT P2, RZ, R59, 0xff, RZ, 0xc0, !PT ;  /* 0x000000ff3bff7812 */ /* 0x000fe4000784c0ff */
[----:B------:R-:W-:Y:S04]  /*44e0*/  PLOP3.LUT P0, PT, PT, PT, UP0, 0x80, 0x8 ;  /* 0x000000000008781c */ /* 0x000fe80003f0f008 */
[----:B------:R-:W-:Y:S07]  /*44f0*/  PLOP3.LUT P0, PT, P0, PT, PT, 0x8, 0x80 ;  /* 0x000000000080781c */ /* 0x000fee000070e170 */
[----:B------:R-:W-:Y:S11]  /*4500*/  @P2 FSETP.EQ.AND P0, PT, R35, RZ, PT ;  /* 0x000000ff2300220b */ /* 0x000ff60003f02000 */
[----:B------:R-:W-:Y:S02]  /*4510*/  @!UPT UIADD3 URZ, UPT, UPT, URZ, URZ, URZ ;  /* 0x000000fffffff290 */ /* 0x000fe4000fffe0ff */
.L_x_77:
[----:B------:R-:W3:Y:S01]  /*4520*/  SYNCS.PHASECHK.TRANS64.TRYWAIT P2, [UR7+0xa0], R12 ;  /* 0x0000a00cff0075a7 */ /* 0x000ee20008041107 */
[----:B------:R-:W-:Y:S04]  /*4530*/  ELECT P4, URZ, PT ;  /* 0x0000000000ff782f */ /* 0x000fe80003880000 */
[----:B------:R-:W-:Y:S11]  /*4540*/  PLOP3.LUT P4, PT, P0, P4, PT, 0xf2, 0x2f ;  /* 0x00000000002f781c */ /* 0x000ff60000789e72 */
[----:B------:R-:W-:Y:S02]  /*4550*/  @!UPT UIADD3 URZ, UPT, UPT, URZ, URZ, URZ ;  /* 0x000000fffffff290 */ /* 0x000fe4000fffe0ff */
[----:B-1----:R-:W-:Y:S05]  /*4560*/  @!P4 IADD3 R9, P0, PT, R36, 0x580, RZ ;  /* 0x000005802409c810 */ /* 0x002fea0007f1e0ff */
[----:B--2---:R-:W-:Y:S01]  /*4570*/  @!P4 IMAD.X R0, RZ, RZ, R37, P0 ;  /* 0x000000ffff00c224 */ /* 0x004fe200000e0625 */
[----:B---3--:R-:W-:Y:S07]  /*4580*/  @!P2 BRA `(.L_x_78) ;  /* 0x000000440038a947 */ /* 0x008fee0003800000 */
.L_x_173:
[----:B------:R-:W-:Y:S01]  /*4590*/  @!P4 R2UR UR8, R0 ;  /* 0x000000000008c2ca */ /* 0x000fe200000e0000 */
[----:B------:R-:W-:Y:S01]  /*45a0*/  VOTEU.ALL UP1, P4 ;  /* 0x0000000000ff7886 */ /* 0x000fe20002020000 */
[----:B------:R-:W-:Y:S01]  /*45b0*/  @!P4 R2UR UR9, R9 ;  /* 0x000000000909c2ca */ /* 0x000fe200000e0000 */
[----:B------:R-:W-:Y:S01]  /*45c0*/  @!P4 IMAD.MOV.U32 R0, RZ, RZ, 0x1000 ;  /* 0x00001000ff00c424 */ /* 0x000fe200078e00ff */
[----:B------:R-:W-:Y:S01]  /*45d0*/  UMOV UR10, 0x0 ;  /* 0x00000000000a7882 */ /* 0x000fe20000000000 */
[----:B------:R-:W-:Y:S01]  /*45e0*/  UMOV UR11, 0x10000000 ;  /* 0x10000000000b7882 */ /* 0x000fe20000000000 */
[----:B------:R-:W-:Y:S01]  /*45f0*/  @!UP1 UIADD3 UR32, UPT, UPT, UR7, 0x200, URZ ;  /* 0x0000020007209890 */ /* 0x000fe2000fffe0ff */
[----:B------:R-:W-:Y:S01]  /*4600*/  @!P4 IADD3 R9, P0, PT, R36, 0x580, RZ ;  /* 0x000005802409c810 */ /* 0x000fe20007f1e0ff */
[----:B------:R-:W-:Y:S05]  /*4610*/  VOTEU.ALL UP1, P4 ;  /* 0x0000000000ff7886 */ /* 0x000fea0002020000 */
[----:B------:R-:W-:Y:S01]  /*4620*/  IMAD.U32 R11, RZ, RZ, UR8 ;  /* 0x00000008ff0b7e24 */ /* 0x000fe2000f8e00ff */
[----:B------:R-:W-:Y:S01]  /*4630*/  UPRMT UR8, UR37, 0x654, UR33 ;  /* 0x0000065425087896 */ /* 0x000fe20008000021 */
[----:B------:R-:W-:Y:S03]  /*4640*/  IMAD.U32 R10, RZ, RZ, UR9 ;  /* 0x00000009ff0a7e24 */ /* 0x000fe6000f8e00ff */
[----:B------:R-:W-:Y:S02]  /*4650*/  @!P4 R2UR UR15, R11 ;  /* 0x000000000b0fc2ca */ /* 0x000fe400000e0000 */
[----:B------:R-:W-:Y:S11]  /*4660*/  @!P4 R2UR UR14, R10 ;  /* 0x000000000a0ec2ca */ /* 0x000ff600000e0000 */
[----:B------:R-:W-:Y:S02]  /*4670*/  @!UPT UIADD3 URZ, UPT, UPT, URZ, URZ, URZ ;  /* 0x000000fffffff290 */ /* 0x000fe4000fffe0ff */
[----:B------:R2:W-:Y:S01]  /*4680*/  @!UP1 UTMALDG.3D [UR32], [UR14], desc[UR10] ;  /* 0x00000a200e0095b4 */ /* 0x0005e20008011000 */
[----:B------:R3:W-:Y:S01]  /*4690*/  @!P4 SYNCS.ARRIVE.TRANS64.RED.A0TR RZ, [UR7+0x80], R0 ;  /* 0x00008000ffffc9a7 */ /* 0x0007e20008300407 */
[----:B------:R-:W-:Y:S01]  /*46a0*/  SYNCS.ARRIVE.TRANS64.RED.A1T0 RZ, [UR8], RZ ;  /* 0x000000ffffff79a7 */ /* 0x000fe20008100408 */
[----:B---3--:R-:W-:Y:S01]  /*46b0*/  @!P4 IMAD.X R0, RZ, RZ, R37, P0 ;  /* 0x000000ffff00c224 */ /* 0x008fe200000e0625 */
[----:B------:R-:W3:Y:S02]  /*46c0*/  SYNCS.PHASECHK.TRANS64.TRYWAIT P2, [UR7+0xa8], R12 ;  /* 0x0000a80cff0075a7 */ /* 0x000ee40008041107 */
[----:B--23--:R-:W-:Y:S05]  /*46d0*/  @!P2 BRA `(.L_x_79) ;  /* 0x0000004000fca947 */ /* 0x00cfea0003800000 */
.L_x_175:
        /* <DEDUP_REMOVED lines=8> */
[----:B------:R-:W-:Y:S01]  /*4760*/  @!UP1 UIADD3 UR24, UPT, UPT, UR7, 0x1200, URZ ;  /* 0x0000120007189890 */ /* 0x000fe2000fffe0ff */
[----:B------:R-:W-:Y:S01]  /*4770*/  VOTEU.ALL UP1, P4 ;  /* 0x0000000000ff7886 */ /* 0x000fe20002020000 */
[----:B------:R-:W-:Y:S01]  /*4780*/  UMOV UR27, UR35 ;  /* 0x00000023001b7c82 */ /* 0x000fe20008000000 */
[----:B------:R-:W-:Y:S02]  /*4790*/  UMOV UR28, UR36 ;  /* 0x00000024001c7c82 */ /* 0x000fe40008000000 */
[----:B------:R-:W-:Y:S01]  /*47a0*/  IMAD.U32 R11, RZ, RZ, UR8 ;  /* 0x00000008ff0b7e24 */ /* 0x000fe2000f8e00ff */
[----:B------:R-:W-:Y:S01]  /*47b0*/  UPRMT UR8, UR37, 0x654, UR25 ;  /* 0x0000065425087896 */ /* 0x000fe20008000019 */
[----:B------:R-:W-:Y:S02]  /*47c0*/  IMAD.U32 R10, RZ, RZ, UR9 ;  /* 0x00000009ff0a7e24 */ /* 0x000fe4000f8e00ff */
[----:B------:R-:W-:Y:S01]  /*47d0*/  @!P4 IMAD.X R20, RZ, RZ, R37, P0 ;  /* 0x000000ffff14c224 */ /* 0x000fe200000e0625 */
[----:B------:R-:W-:Y:S02]  /*47e0*/  @!P4 R2UR UR15, R11 ;  /* 0x000000000b0fc2ca */ /* 0x000fe400000e0000 */
[----:B------:R-:W-:Y:S11]  /*47f0*/  @!P4 R2UR UR14, R10 ;  /* 0x000000000a0ec2ca */ /* 0x000ff600000e0000 */
[----:B------:R-:W-:Y:S02]  /*4800*/  @!UPT UIADD3 URZ, UPT, UPT, URZ, URZ, URZ ;  /* 0x000000fffffff290 */ /* 0x000fe4000fffe0ff */
[----:B------:R2:W-:Y:S01]  /*4810*/  @!UP1 UTMALDG.3D [UR24], [UR14], desc[UR10] ;  /* 0x00000a180e0095b4 */ /* 0x0005e20008011000 */
[----:B------:R2:W-:Y:S01]  /*4820*/  @!P4 SYNCS.ARRIVE.TRANS64.RED.A0TR RZ, [UR7+0x88], R0 ;  /* 0x00008800ffffc9a7 */ /* 0x0005e20008300407 */
[----:B------:R-:W-:Y:S01]  /*4830*/  SYNCS.ARRIVE.TRANS64.RED.A1T0 RZ, [UR8], RZ ;  /* 0x000000ffffff79a7 */ /* 0x000fe20008100408 */
[----:B------:R-:W3:Y:S02]  /*4840*/  SYNCS.PHASECHK.TRANS64.TRYWAIT P2, [UR7+0xb0], R12 ;  /* 0x0000b00cff0075a7 */ /* 0x000ee40008041107 */
[----:B--23--:R-:W-:Y:S05]  /*4850*/  @!P2 BRA `(.L_x_80) ;  /* 0x0000004000b4a947 */ /* 0x00cfea0003800000 */
.L_x_177:
[----:B------:R-:W2:Y:S01]  /*4860*/  LDC.64 R14, c[0x0][0xb10] ;  /* 0x0002c400ff0e7b82 */ /* 0x000ea20000000a00 */
[----:B------:R-:W-:Y:S01]  /*4870*/  @!P4 R2UR UR8, R20 ;  /* 0x000000001408c2ca */ /* 0x000fe200000e0000 */
[----:B------:R-:W-:Y:S01]  /*4880*/  VOTEU.ALL UP1, P4 ;  /* 0x0000000000ff7886 */ /* 0x000fe20002020000 */
[----:B------:R-:W-:Y:S01]  /*4890*/  @!P4 R2UR UR9, R21 ;  /* 0x000000001509c2ca */ /* 0x000fe200000e0000 */
[----:B------:R-:W-:Y:S01]  /*48a0*/  UMOV UR10, 0x0 ;  /* 0x00000000000a7882 */ /* 0x000fe20000000000 */
[----:B------:R-:W-:Y:S03]  /*48b0*/  UMOV UR11, 0x10000000 ;  /* 0x10000000000b7882 */ /* 0x000fe60000000000 */
[----:B------:R-:W3:Y:S01]  /*48c0*/  LDC.64 R10, c[0x0][0xb18] ;  /* 0x0002c600ff0a7b82 */ /* 0x000ee20000000a00 */
[----:B------:R-:W-:Y:S01]  /*48d0*/  @!UP1 UIADD3 UR18, UPT, UPT, UR34, 0x40, URZ ;  /* 0x0000004022129890 */ /* 0x000fe2000fffe0ff */
[----:B------:R-:W-:Y:S01]  /*48e0*/  @P3 SHF.R.U32.HI R24, RZ, 0x10, R29 ;  /* 0x00000010ff183819 */ /* 0x000fe2000001161d */
[----:B------:R-:W-:Y:S01]  /*48f0*/  @!UP1 UIADD3 UR16, UPT, UPT, UR7, 0x2200, URZ ;  /* 0x0000220007109890 */ /* 0x000fe2000fffe0ff */
[----:B------:R-:W-:Y:S01]  /*4900*/  VIADD R27, R27, 0x1 ;  /* 0x000000011b1b7836 */ /* 0x000fe20000000000 */
[----:B------:R-:W-:Y:S03]  /*4910*/  VOTEU.ALL UP1, P4 ;  /* 0x0000000000ff7886 */ /* 0x000fe60002020000 */
[----:B------:R-:W5:Y:S01]  /*4920*/  @!P1 LDC R0, c[0x0][0xb20] ;  /* 0x0002c800ff009b82 */ /* 0x000f620000000800 */
[----:B------:R-:W-:Y:S01]  /*4930*/  UMOV UR19, UR35 ;  /* 0x0000002300137c82 */ /* 0x000fe20008000000 */
[----:B------:R-:W-:Y:S01]  /*4940*/  IMAD.U32 R21, RZ, RZ, UR8 ;  /* 0x00000008ff157e24 */ /* 0x000fe2000f8e00ff */
[----:B------:R-:W-:Y:S05]  /*4950*/  UMOV UR20, UR36 ;  /* 0x0000002400147c82 */ /* 0x000fea0008000000 */
[----:B-1----:R-:W1:Y:S01]  /*4960*/  @!P1 LDC R3, c[0x0][0xb0c] ;  /* 0x0002c300ff039b82 */ /* 0x002e620000000800 */
[----:B------:R-:W-:Y:S01]  /*4970*/  IMAD.U32 R20, RZ, RZ, UR9 ;  /* 0x00000009ff147e24 */ /* 0x000fe2000f8e00ff */
[----:B------:R-:W-:Y:S01]  /*4980*/  UPRMT UR8, UR37, 0x654, UR17 ;  /* 0x0000065425087896 */ /* 0x000fe20008000011 */
[----:B------:R-:W-:Y:S03]  /*4990*/  @!P4 R2UR UR15, R21 ;  /* 0x00000000150fc2ca */ /* 0x000fe600000e0000 */
[----:B------:R-:W-:Y:S01]  /*49a0*/  @!P4 R2UR UR14, R20 ;  /* 0x00000000140ec2ca */ /* 0x000fe200000e0000 */
[----:B------:R-:W-:Y:S11]  /*49b0*/  @!P4 IMAD.MOV.U32 R20, RZ, RZ, 0x1000 ;  /* 0x00001000ff14c424 */ /* 0x000ff600078e00ff */
[----:B------:R-:W-:Y:S01]  /*49c0*/  @!UPT UIADD3 URZ, UPT, UPT, URZ, URZ, URZ ;  /* 0x000000fffffff290 */ /* 0x000fe2000fffe0ff */
[----:B------:R1:W-:Y:S01]  /*49d0*/  @!UP1 UTMALDG.3D [UR16], [UR14], desc[UR10] ;  /* 0x00000a100e0095b4 */ /* 0x0003e20008011000 */
[----:B------:R1:W-:Y:S02]  /*49e0*/  @!P4 SYNCS.ARRIVE.TRANS64.RED.A0TR RZ, [UR7+0x90], R20 ;  /* 0x00009014ffffc9a7 */ /* 0x0003e40008300407 */
[----:B-1----:R-:W-:Y:S01]  /*49f0*/  @!P1 ISETP.NE.AND P2, PT, R3, 0x1, PT ;  /* 0x000000010300980c */ /* 0x002fe20003f45270 */
[C---:B--2---:R-:W-:Y:S01]  /*4a00*/  @!P1 IMAD.HI.U32 R14, R13.reuse, R14, RZ ;  /* 0x0000000e0d0e9227 */ /* 0x044fe200078e00ff */
[----:B---3--:R-:W-:Y:S03]  /*4a10*/  @!P1 ISETP.NE.AND P0, PT, R10, 0x1, PT ;  /* 0x000000010a00980c */ /* 0x008fe60003f05270 */
[C---:B------:R-:W-:Y:S01]  /*4a20*/  @!P1 IMAD.HI.U32 R11, R8.reuse, R11, RZ ;  /* 0x0000000b080b9227 */ /* 0x040fe200078e00ff */
[----:B------:R-:W-:Y:S04]  /*4a30*/  @!P1 SHF.R.U32.HI R14, RZ, R15, R14 ;  /* 0x0000000fff0e9219 */ /* 0x000fe8000001160e */
[----:B-----5:R-:W-:Y:S01]  /*4a40*/  @!P1 SHF.R.U32.HI R9, RZ, R0, R11 ;  /* 0x00000000ff099219 */ /* 0x020fe2000001160b */
[----:B------:R-:W-:Y:S01]  /*4a50*/  SYNCS.ARRIVE.TRANS64.RED.A1T0 RZ, [UR8], RZ ;  /* 0x000000ffffff79a7 */ /* 0x000fe20008100408 */
[----:B------:R-:W-:Y:S02]  /*4a60*/  @!P1 SEL R14, R13, R14, !P2 ;  /* 0x0000000e0d0e9207 */ /* 0x000fe40005000000 */
[----:B------:R-:W-:Y:S01]  /*4a70*/  @!P1 SEL R9, R8, R9, !P0 ;  /* 0x0000000908099207 */ /* 0x000fe20004000000 */
[----:B------:R-:W1:Y:S04]  /*4a80*/  SYNCS.PHASECHK.TRANS64.TRYWAIT P5, [UR7+0xb8], R12 ;  /* 0x0000b80cff0075a7 */ /* 0x000e6800080a1107 */
[----:B------:R-:W-:Y:S02]  /*4a90*/  @!P1 IMAD.IADD R0, R9, 0x1, -R14 ;  /* 0x0000000109009824 */ /* 0x000fe400078e0a0e */
[----:B------:R-:W-:Y:S02]  /*4aa0*/  @!P1 IMAD.IADD R9, R14, 0x1, -R9 ;  /* 0x000000010e099824 */ /* 0x000fe400078e0a09 */
[----:B------:R-:W-:Y:S02]  /*4ab0*/  @!P1 IMAD R13, R0, R3, R13 ;  /* 0x00000003000d9224 */ /* 0x000fe400078e020d */
[----:B------:R-:W-:Y:S01]  /*4ac0*/  @!P1 IMAD R8, R9, R10, R8 ;  /* 0x0000000a09089224 */ /* 0x000fe200078e0208 */
[----:B-1----:R-:W-:Y:S06]  /*4ad0*/  @!P5 BRA `(.L_x_81) ;  /* 0x00000040002cd947 */ /* 0x002fec0003800000 */
.L_x_179:
[----:B-1----:R-:W-:Y:S01]  /*4ae0*/  @!P4 IADD3 R3, P0, PT, R36, 0x580, RZ ;  /* 0x000005802403c810 */ /* 0x002fe20007f1e0ff */
[----:B------:R-:W-:Y:S01]  /*4af0*/  VOTEU.ALL UP1, P4 ;  /* 0x0000000000ff7886 */ /* 0x000fe20002020000 */
[----:B------:R-:W-:Y:S01]  /*4b00*/  UMOV UR18, 0x0 ;  /* 0x0000000000127882 */ /* 0x000fe20000000000 */
[----:B------:R-:W-:Y:S01]  /*4b10*/  UMOV UR19, 0x10000000 ;  /* 0x1000000000137882 */ /* 0x000fe20000000000 */
[----:B------:R-:W-:Y:S01]  /*4b20*/  @!P4 R2UR UR9, R3 ;  /* 0x000000000309c2ca */ /* 0x000fe200000e0000 */
[----:B------:R-:W-:Y:S01]  /*4b30*/  @!P4 IMAD.X R0, RZ, RZ, R37, P0 ;  /* 0x000000ffff00c224 */ /* 0x000fe200000e0625 */
[----:B------:R-:W-:Y:S01]  /*4b40*/  @!UP1 UIADD3 UR10, UPT, UPT, UR34, 0x60, URZ ;  /* 0x00000060220a9890 */ /* 0x000fe2000fffe0ff */
[----:B------:R-:W-:Y:S01]  /*4b50*/  ISETP.NE.AND P0, PT, R27, 0x2, PT ;  /* 0x000000021b00780c */ /* 0x000fe20003f05270 */
[----:B------:R-:W-:Y:S01]  /*4b60*/  UMOV UR11, UR35 ;  /* 0x00000023000b7c82 */ /* 0x000fe20008000000 */
[----:B------:R-:W-:Y:S01]  /*4b70*/  UMOV UR12, UR36 ;  /* 0x00000024000c7c82 */ /* 0x000fe20008000000 */
[----:B------:R-:W-:Y:S01]  /*4b80*/  @!P4 R2UR UR8, R0 ;  /* 0x000000000008c2ca */ /* 0x000fe200000e0000 */
[----:B------:R-:W-:Y:S01]  /*4b90*/  IMAD.IADD R20, R8, 0x1, R58 ;  /* 0x0000000108147824 */ /* 0x000fe200078e023a */
[----:B------:R-:W-:Y:S01]  /*4ba0*/  @P3 R2UR UR36, R24 ;  /* 0x00000000182432ca */ /* 0x000fe200000e0000 */
[----:B------:R-:W-:Y:S01]  /*4bb0*/  IMAD.IADD R21, R13, 0x1, R60 ;  /* 0x000000010d157824 */ /* 0x000fe200078e023c */
[----:B------:R-:W-:Y:S02]  /*4bc0*/  SEL R0, RZ, 0x1, P0 ;  /* 0x00000001ff007807 */ /* 0x000fe40000000000 */
[----:B------:R-:W-:Y:S01]  /*4bd0*/  LOP3.LUT R32, R32, 0x1, RZ, 0x3c, !PT ;  /* 0x0000000120207812 */ /* 0x000fe200078e3cff */
[----:B------:R-:W-:Y:S01]  /*4be0*/  IMAD.U32 R10, RZ, RZ, UR9 ;  /* 0x00000009ff0a7e24 */ /* 0x000fe2000f8e00ff */
[----:B------:R-:W-:Y:S01]  /*4bf0*/  @!UP1 UIADD3 UR9, UPT, UPT, UR7, 0x98, URZ ;  /* 0x0000009807099890 */ /* 0x000fe2000fffe0ff */
[----:B------:R-:W-:Y:S02]  /*4c00*/  LOP3.LUT R25, R25, R0, RZ, 0x3c, !PT ;  /* 0x0000000019197212 */ /* 0x000fe400078e3cff */
[----:B------:R-:W-:Y:S02]  /*4c10*/  SEL R27, R27, RZ, P0 ;  /* 0x000000ff1b1b7207 */ /* 0x000fe40000000000 */
[----:B------:R-:W-:Y:S01]  /*4c20*/  IMAD.U32 R11, RZ, RZ, UR8 ;  /* 0x00000008ff0b7e24 */ /* 0x000fe2000f8e00ff */
[----:B------:R-:W-:Y:S01]  /*4c30*/  @!P4 R2UR UR14, R10 ;  /* 0x000000000a0ec2ca */ /* 0x000fe200000e0000 */
[----:B------:R-:W-:Y:S01]  /*4c40*/  @!UP1 UIADD3 UR8, UPT, UPT, UR7, 0x3200, URZ ;  /* 0x0000320007089890 */ /* 0x000fe2000fffe0ff */
[----:B------:R-:W-:Y:S02]  /*4c50*/  VOTEU.ALL UP1, P4 ;  /* 0x0000000000ff7886 */ /* 0x000fe40002020000 */
[----:B------:R-:W-:Y:S11]  /*4c60*/  @!P4 R2UR UR15, R11 ;  /* 0x000000000b0fc2ca */ /* 0x000ff600000e0000 */
[----:B------:R-:W-:Y:S02]  /*4c70*/  @!UPT UIADD3 URZ, UPT, UPT, URZ, URZ, URZ ;  /* 0x000000fffffff290 */ /* 0x000fe4000fffe0ff */
[----:B------:R2:W-:Y:S01]  /*4c80*/  @!UP1 UTMALDG.3D [UR8], [UR14], desc[UR18] ;  /* 0x000012080e0095b4 */ /* 0x0005e20008011000 */
[----:B------:R2:W-:Y:S01]  /*4c90*/  @!P4 SYNCS.ARRIVE.TRANS64.RED.A0TR RZ, [UR7+0x98], R23 ;  /* 0x00009817ffffc9a7 */ /* 0x0005e20008300407 */
[----:B------:R-:W-:Y:S01]  /*4ca0*/  UPLOP3.LUT UP1, UPT, UPT, UPT, UPT, 0x80, 0x8 ;  /* 0x000000000008789c */ /* 0x000fe20003f2f070 */
[----:B------:R-:W-:Y:S01]  /*4cb0*/  SYNCS.ARRIVE.TRANS64.RED.A1T0 RZ, [UR13], RZ ;  /* 0x000000ffffff79a7 */ /* 0x000fe2000810040d */
[----:B------:R-:W-:Y:S09]  /*4cc0*/  @P3 BRA `(.L_x_82) ;  /* 0xfffffff000943947 */ /* 0x000ff2000383ffff */
[----:B------:R-:W-:-:S04]  /*4cd0*/  SHF.L.U32 R3, R32, 0x1f, RZ ;  /* 0x0000001f20037819 */ /* 0x000fc800000006ff */
[----:B------:R-:W1:Y:S02]  /*4ce0*/  SYNCS.PHASECHK.TRANS64.TRYWAIT P0, [UR7+0xa0], R3 ;  /* 0x0000a003ff0075a7 */ /* 0x000e640008001107 */
[----:B-1----:R-:W-:Y:S05]  /*4cf0*/  @!P0 BRA `(.L_x_83) ;  /* 0x0000003c00bc8947 */ /* 0x002fea0003800000 */
.L_x_181:
[----:B------:R-:W3:Y:S02]  /*4d00*/  SYNCS.PHASECHK.TRANS64.TRYWAIT P0, [UR7+0xa8], R3 ;  /* 0x0000a803ff0075a7 */ /* 0x000ee40008001107 */
[----:B---3--:R-:W-:Y:S05]  /*4d10*/  @!P0 BRA `(.L_x_84) ;  /* 0x0000003c00cc8947 */ /* 0x008fea0003800000 */
.L_x_183:
[----:B------:R-:W3:Y:S02]  /*4d20*/  SYNCS.PHASECHK.TRANS64.TRYWAIT P0, [UR7+0xb0], R3 ;  /* 0x0000b003ff0075a7 */ /* 0x000ee40008001107 */
[----:B---3--:R-:W-:Y:S05]  /*4d30*/  @!P0 BRA `(.L_x_85) ;  /* 0x0000003c00dc8947 */ /* 0x008fea0003800000 */
.L_x_185:
[----:B-1----:R-:W-:-:S07]  /*4d40*/  MOV R0, UR7 ;  /* 0x0000000700007c02 */ /* 0x002fce0008000f00 */
.L_x_86:
[----:B-1----:R-:W-:-:S04]  /*4d50*/  SHF.L.U32 R3, R32, 0x1f, RZ ;  /* 0x0000001f20037819 */ /* 0x002fc800000006ff */
[----:B------:R1:W3:Y:S03]  /*4d60*/  SYNCS.PHASECHK.TRANS64.TRYWAIT P0, [R0+URZ+0xb8], R3 ;  /* 0x0000b803000075a7 */ /* 0x0002e600080011ff */
[----:B---3--:R-:W-:Y:S05]  /*4d70*/  @!P0 NANOSLEEP.SYNCS 0x989680 ;  /* 0x009896800000895d */ /* 0x008fea0003900000 */
[----:B------:R-:W3:Y:S02]  /*4d80*/  @!P0 SYNCS.PHASECHK.TRANS64 P0, [R0+URZ+0xb8], R3 ;  /* 0x0000b803000085a7 */ /* 0x000ee400080010ff */
[----:B--23--:R-:W-:Y:S05]  /*4d90*/  @P0 EXIT ;  /* 0x000000000000094d */ /* 0x00cfea0003800000 */
[----:B------:R-:W-:Y:S05]  /*4da0*/  BRA `(.L_x_86) ;  /* 0xfffffffc00e87947 */ /* 0x000fea000383ffff */
.L_x_71:
[----:B------:R-:W-:-:S06]  /*4db0*/  UISETP.GE.AND UP1, UPT, UR8, 0x4, UPT ;  /* 0x000000040800788c */ /* 0x000fcc000bf26270 */
[----:B------:R-:W-:-:S13]  /*4dc0*/  PLOP3.LUT P0, PT, PT, PT, UP1, 0x80, 0x8 ;  /* 0x000000000008781c */ /* 0x000fda0003f0f018 */
[----:B------:R-:W-:Y:S05]  /*4dd0*/  @!P0 EXIT ;  /* 0x000000000000894d */ /* 0x000fea0003800000 */
[----:B------:R-:W-:Y:S01]  /*4de0*/  BAR.SYNC.DEFER_BLOCKING 0x6, 0xa0 ;  /* 0x0182800000007b1d */ /* 0x000fe20000010000 */
[C---:B------:R-:W-:Y:S01]  /*4df0*/  IMAD.SHL.U32 R7, R72.reuse, 0x20, RZ ;  /* 0x0000002048077824 */ /* 0x040fe200078e00ff */
[----:B------:R-:W-:Y:S01]  /*4e00*/  SHF.R.U32.HI R0, RZ, 0x1, R72 ;  /* 0x00000001ff007819 */ /* 0x000fe20000011648 */
[C---:B------:R-:W-:Y:S01]  /*4e10*/  IMAD.SHL.U32 R64, R72.reuse, 0x10, RZ ;  /* 0x0000001048407824 */ /* 0x040fe200078e00ff */
[C---:B------:R-:W-:Y:S01]  /*4e20*/  LOP3.LUT P0, RZ, R72.reuse, 0x4, RZ, 0xc0, !PT ;  /* 0x0000000448ff7812 */ /* 0x040fe2000780c0ff */
[----:B------:R-:W-:Y:S01]  /*4e30*/  IMAD.U32 R32, R72, 0x10000, RZ ;  /* 0x0001000048207824 */ /* 0x000fe200078e00ff */
[----:B------:R-:W-:Y:S02]  /*4e40*/  UMOV UR48, 0x400 ;  /* 0x0000040000307882 */ /* 0x000fe40000000000 */
[----:B------:R-:W1:Y:S01]  /*4e50*/  LDC R63, c[0x0][0x370] ;  /* 0x0000dc00ff3f7b82 */ /* 0x000e620000000800 */
[----:B------:R-:W-:Y:S01]  /*4e60*/  ULEA UR48, UR37, UR48, 0x18 ;  /* 0x0000003025307291 */ /* 0x000fe2000f8ec0ff */
[----:B------:R-:W-:Y:S01]  /*4e70*/  LOP3.LUT R5, R7, 0xc0, RZ, 0xc0, !PT ;  /* 0x000000c007057812 */ /* 0x000fe200078ec0ff */
[----:B------:R-:W-:Y:S01]  /*4e80*/  IMAD.MOV.U32 R71, RZ, RZ, 0x20 ;  /* 0x00000020ff477424 */ /* 0x000fe200078e00ff */
[----:B------:R-:W-:Y:S01]  /*4e90*/  LOP3.LUT R64, R64, 0x600, RZ, 0xc0, !PT ;  /* 0x0000060040407812 */ /* 0x000fe200078ec0ff */
[----:B------:R-:W-:Y:S01]  /*4ea0*/  UIADD3 UR4, UPT, UPT, UR48, 0x200, URZ ;  /* 0x0000020030047890 */ /* 0x000fe2000fffe0ff */
[----:B------:R-:W-:Y:S01]  /*4eb0*/  LOP3.LUT R0, R5, 0x8, R0, 0xf8, !PT ;  /* 0x0000000805007812 */ /* 0x000fe200078ef800 */
[----:B------:R-:W-:Y:S01]  /*4ec0*/  IMAD.SHL.U32 R5, R72, 0x4, RZ ;  /* 0x0000000448057824 */ /* 0x000fe200078e00ff */
[----:B------:R-:W2:Y:S01]  /*4ed0*/  LDC R28, c[0x0][0xb0c] ;  /* 0x0002c300ff1c7b82 */ /* 0x000ea20000000800 */
[----:B------:R-:W-:Y:S01]  /*4ee0*/  LOP3.LUT R64, R64, 0x20, R7, 0xf8, !PT ;  /* 0x0000002040407812 */ /* 0x000fe200078ef807 */
[----:B------:R-:W-:Y:S01]  /*4ef0*/  IMAD.MOV.U32 R70, RZ, RZ, 0x1 ;  /* 0x00000001ff467424 */ /* 0x000fe200078e00ff */
[----:B------:R-:W-:Y:S01]  /*4f00*/  LOP3.LUT R32, R32, 0x600000, RZ, 0xc0, !PT ;  /* 0x0060000020207812 */ /* 0x000fe200078ec0ff */
[----:B------:R-:W-:Y:S01]  /*4f10*/  IMAD.MOV.U32 R30, RZ, RZ, RZ ;  /* 0x000000ffff1e7224 */ /* 0x000fe200078e00ff */
[----:B------:R-:W-:-:S02]  /*4f20*/  LOP3.LUT R5, R0, 0x18, R5, 0x78, !PT ;  /* 0x0000001800057812 */ /* 0x000fc400078e7805 */
[----:B------:R-:W-:Y:S02]  /*4f30*/  CS2R R68, SRZ ;  /* 0x0000000000447805 */ /* 0x000fe4000001ff00 */
[----:B------:R-:W-:Y:S01]  /*4f40*/  LOP3.LUT R64, R64, 0x100, R7, 0xf8, !PT ;  /* 0x0000010040407812 */ /* 0x000fe200078ef807 */
[----:B------:R-:W4:Y:S01]  /*4f50*/  LDC R61, c[0x0][0xb20] ;  /* 0x0002c800ff3d7b82 */ /* 0x000f220000000800 */
[----:B------:R-:W3:Y:S01]  /*4f60*/  LDS R3, [UR48+0x180] ;  /* 0x00018030ff037984 */ /* 0x000ee20008000800 */
[----:B------:R-:W-:Y:S01]  /*4f70*/  LOP3.LUT R72, R72, 0x60, RZ, 0xc0, !PT ;  /* 0x0000006048487812 */ /* 0x000fe200078ec0ff */
[----:B------:R-:W-:Y:S01]  /*4f80*/  IMAD.MOV.U32 R75, RZ, RZ, RZ ;  /* 0x000000ffff4b7224 */ /* 0x000fe200078e00ff */
[----:B------:R-:W-:Y:S01]  /*4f90*/  LOP3.LUT R64, R64, R5, RZ, 0xfc, !PT ;  /* 0x0000000540407212 */ /* 0x000fe200078efcff */
[----:B------:R-:W-:Y:S01]  /*4fa0*/  IMAD.U32 R66, RZ, RZ, UR4 ;  /* 0x00000004ff427e24 */ /* 0x000fe2000f8e00ff */
[----:B------:R-:W-:Y:S01]  /*4fb0*/  SEL R71, R71, 0xffffffe0, !P0 ;  /* 0xffffffe047477807 */ /* 0x000fe20004000000 */
[----:B------:R-:W1:Y:S01]  /*4fc0*/  LDCU.64 UR52, c[0x0][0x348] ;  /* 0x00006900ff3477ac */ /* 0x000e620008000a00 */
[----:B------:R-:W1:Y:S01]  /*4fd0*/  LDC R27, c[0x0][0xb30] ;  /* 0x0002cc00ff1b7b82 */ /* 0x000e620000000800 */
[----:B------:R-:W1:Y:S01]  /*4fe0*/  LDCU.64 UR38, c[0x0][0x888] ;  /* 0x00011100ff2677ac */ /* 0x000e620008000a00 */
[----:B------:R-:W1:Y:S06]  /*4ff0*/  LDCU.64 UR44, c[0x0][0x890] ;  /* 0x00011200ff2c77ac */ /* 0x000e6c0008000a00 */
[----:B------:R-:W1:Y:S01]  /*5000*/  LDC.64 R56, c[0x0][0xb10] ;  /* 0x0002c400ff387b82 */ /* 0x000e620000000a00 */
[----:B------:R-:W-:Y:S01]  /*5010*/  UMOV UR49, URZ ;  /* 0x000000ff00317c82 */ /* 0x000fe20008000000 */
[----:B------:R-:W-:-:S06]  /*5020*/  UMOV UR51, URZ ;  /* 0x000000ff00337c82 */ /* 0x000fcc0008000000 */
[----:B------:R-:W1:Y:S08]  /*5030*/  LDC.64 R24, c[0x0][0xb18] ;  /* 0x0002c600ff187b82 */ /* 0x000e700000000a00 */
[----:B------:R-:W1:Y:S08]  /*5040*/  LDC.64 R22, c[0x0][0xb28] ;  /* 0x0002ca00ff167b82 */ /* 0x000e700000000a00 */
[----:B------:R-:W1:Y:S01]  /*5050*/  LDC.64 R54, c[0x0][0x8b0] ;  /* 0x00022c00ff367b82 */ /* 0x000e620000000a00 */
[----:B---3--:R-:W-:-:S07]  /*5060*/  IMAD.IADD R32, R3, 0x1, R32 ;  /* 0x0000000103207824 */ /* 0x008fce00078e0220 */
[----:B------:R-:W3:Y:S08]  /*5070*/  LDC.64 R52, c[0x0][0x8a8] ;  /* 0x00022a00ff347b82 */ /* 0x000ef00000000a00 */
[----:B--2-4-:R-:W1:Y:S02]  /*5080*/  LDC R62, c[0x0][0x374] ;  /* 0x0000dd00ff3e7b82 */ /* 0x014e640000000800 */
.L_x_130:
[C---:B------:R-:W-:Y:S02]  /*5090*/  LEA R0, R75.reuse, UR48, 0x3 ;  /* 0x000000304b007c11 */ /* 0x040fe4000f8e18ff */
[----:B------:R-:W-:Y:S02]  /*50a0*/  SHF.L.U32 R3, R68, 0x1f, RZ ;  /* 0x0000001f44037819 */ /* 0x000fe400000006ff */
[----:B------:R-:W-:Y:S02]  /*50b0*/  LEA R16, R75, UR48, 0x4 ;  /* 0x000000304b107c11 */ /* 0x000fe4000f8e20ff */
[----:B------:R-:W2:Y:S02]  /*50c0*/  SYNCS.PHASECHK.TRANS64.TRYWAIT P0, [R0+URZ+0xd0], R3 ;  /* 0x0000d003000075a7 */ /* 0x000ea400080011ff */
[----:B-12---:R-:W-:Y:S05]  /*50d0*/  @!P0 BRA `(.L_x_87) ;  /* 0x0000003c000c8947 */ /* 0x006fea0003800000 */
.L_x_186:
[----:B------:R-:W4:Y:S01]  /*50e0*/  LDC.64 R12, c[0x0][0xb10] ;  /* 0x0002c400ff0c7b82 */ /* 0x000f220000000a00 */
[----:B------:R-:W3:Y:S01]  /*50f0*/  LDS.128 R16, [R16+0x160] ;  /* 0x0001600010107984 */ /* 0x000ee20000000c00 */
[----:B-1----:R-:W-:Y:S01]  /*5100*/  ISETP.NE.AND P1, PT, R27, 0x1, PT ;  /* 0x000000011b00780c */ /* 0x002fe20003f25270 */
[----:B--2---:R-:W-:Y:S01]  /*5110*/  VIADD R0, R0, 0xe0 ;  /* 0x000000e000007836 */ /* 0x004fe20000000000 */
[----:B------:R-:W-:Y:S04]  /*5120*/  ISETP.GE.AND P0, PT, R26, 0x1, PT ;  /* 0x000000011a00780c */ /* 0x000fe80003f06270 */
[----:B------:R-:W1:Y:S01]  /*5130*/  LDC.64 R10, c[0x0][0xb18] ;  /* 0x0002c600ff0a7b82 */ /* 0x000e620000000a00 */
[----:B------:R-:W-:Y:S01]  /*5140*/  PRMT R0, RZ, 0x654, R0 ;  /* 0x00000654ff007816 */ /* 0x000fe20000000000 */
[----:B------:R-:W-:Y:S01]  /*5150*/  @!PT LDS RZ, [RZ] ;  /* 0x00000000fffff984 */ /* 0x000fe20000000800 */
[----:B------:R-:W-:Y:S01]  /*5160*/  @!PT LDS RZ, [RZ] ;  /* 0x00000000fffff984 */ /* 0x000fe20000000800 */
[----:B------:R-:W-:Y:S01]  /*5170*/  @!PT LDS RZ, [RZ] ;  /* 0x00000000fffff984 */ /* 0x000fe20000000800 */
[----:B------:R-:W-:Y:S01]  /*5180*/  @!PT LDS RZ, [RZ] ;  /* 0x00000000fffff984 */ /* 0x000fe20000000800 */
[----:B------:R2:W-:Y:S06]  /*5190*/  MEMBAR.ALL.CTA ;  /* 0x0000000000007992 */ /* 0x0005ec0000008000 */
[----:B--2---:R-:W2:Y:S01]  /*51a0*/  FENCE.VIEW.ASYNC.S ;  /* 0x00000000000073c6 */ /* 0x004ea20000000000 */
[----:B------:R-:W1:Y:S08]  /*51b0*/  @!P1 LDC R14, c[0x0][0xb20] ;  /* 0x0002c800ff0e9b82 */ /* 0x000e700000000800 */
[----:B------:R-:W1:Y:S01]  /*51c0*/  @!P1 LDC R9, c[0x0][0xb0c] ;  /* 0x0002c300ff099b82 */ /* 0x000e620000000800 */
[----:B--2---:R2:W-:Y:S01]  /*51d0*/  SYNCS.ARRIVE.TRANS64.RED.A1T0 RZ, [R0+URZ], RZ ;  /* 0x000000ff00ff79a7 */ /* 0x0045e200081004ff */
[----:B---3--:R-:W-:Y:S04]  /*51e0*/  LOP3.LUT P4, RZ, R18, 0x1, RZ, 0xc0, !PT ;  /* 0x0000000112ff7812 */ /* 0x008fe8000788c0ff */
[----:B------:R-:W-:Y:S09]  /*51f0*/  P2R R73, PR, RZ, 0x10 ;  /* 0x00000010ff497803 */ /* 0x000ff20000000000 */
[----:B------:R-:W-:Y:S02]  /*5200*/  @P4 MOV R31, R16 ;  /* 0x00000010001f4202 */ /* 0x000fe40000000f00 */
[----:B------:R-:W-:Y:S01]  /*5210*/  @P4 LOP3.LUT R29, R17, 0xffff, RZ, 0xc0, !PT ;  /* 0x0000ffff111d4812 */ /* 0x000fe200078ec0ff */
[----:B--2-4-:R-:W-:Y:S06]  /*5220*/  @!P0 BRA `(.L_x_88) ;  /* 0x0000000000a48947 */ /* 0x014fec0003800000 */
[----:B------:R-:W-:Y:S01]  /*5230*/  IMAD.HI.U32 R36, R62, R25, RZ ;  /* 0x000000193e247227 */ /* 0x000fe200078e00ff */
[----:B------:R-:W-:Y:S02]  /*5240*/  ISETP.NE.AND P0, PT, R24, 0x1, PT ;  /* 0x000000011800780c */ /* 0x000fe40003f05270 */
[----:B------:R-:W-:Y:S01]  /*5250*/  ISETP.NE.AND P2, PT, R26, 0x1, PT ;  /* 0x000000011a00780c */ /* 0x000fe20003f45270 */
[-C--:B------:R-:W-:Y:S01]  /*5260*/  IMAD.HI.U32 R34, R63, R56.reuse, RZ ;  /* 0x000000383f227227 */ /* 0x080fe200078e00ff */
[----:B------:R-:W-:Y:S02]  /*5270*/  SHF.R.U32.HI R37, RZ, R61, R36 ;  /* 0x0000003dff257219 */ /* 0x000fe40000011624 */
[----:B------:R-:W-:Y:S01]  /*5280*/  ISETP.NE.AND P3, PT, R28, 0x1, PT ;  /* 0x000000011c00780c */ /* 0x000fe20003f65270 */
[----:B------:R-:W-:Y:S01]  /*5290*/  IMAD.HI.U32 R40, R29, R25, RZ ;  /* 0x000000191d287227 */ /* 0x000fe200078e00ff */
[----:B------:R-:W-:Y:S02]  /*52a0*/  SHF.R.U32.HI R34, RZ, R57, R34 ;  /* 0x00000039ff227219 */ /* 0x000fe40000011622 */
[----:B------:R-:W-:Y:S01]  /*52b0*/  SEL R3, R62, R37, !P0 ;  /* 0x000000253e037207 */ /* 0x000fe20004000000 */
[----:B------:R-:W-:Y:S01]  /*52c0*/  IMAD.HI.U32 R38, R31, R56, RZ ;  /* 0x000000381f267227 */ /* 0x000fe200078e00ff */
[----:B------:R-:W-:Y:S03]  /*52d0*/  SEL R7, R63, R34, !P3 ;  /* 0x000000223f077207 */ /* 0x000fe60005800000 */
[-C--:B------:R-:W-:Y:S01]  /*52e0*/  IMAD.HI.U32 R34, R3, R22.reuse, RZ ;  /* 0x0000001603227227 */ /* 0x080fe200078e00ff */
[----:B------:R-:W-:Y:S03]  /*52f0*/  SHF.R.U32.HI R38, RZ, R57, R38 ;  /* 0x00000039ff267219 */ /* 0x000fe60000011626 */
[----:B------:R-:W-:Y:S01]  /*5300*/  IMAD.HI.U32 R36, R7, R22, RZ ;  /* 0x0000001607247227 */ /* 0x000fe200078e00ff */
[----:B------:R-:W-:Y:S02]  /*5310*/  @P2 SHF.R.U32.HI R3, RZ, R23, R34 ;  /* 0x00000017ff032219 */ /* 0x000fe40000011622 */
[----:B------:R-:W-:Y:S02]  /*5320*/  SHF.R.U32.HI R34, RZ, R61, R40 ;  /* 0x0000003dff227219 */ /* 0x000fe40000011628 */
[----:B------:R-:W-:Y:S01]  /*5330*/  @P2 SHF.R.U32.HI R7, RZ, R23, R36 ;  /* 0x00000017ff072219 */ /* 0x000fe20000011624 */
[C---:B------:R-:W-:Y:S01]  /*5340*/  IMAD R2, R26.reuse, R3, RZ ;  /* 0x000000031a027224 */ /* 0x040fe200078e02ff */
[----:B------:R-:W-:Y:S02]  /*5350*/  SEL R5, R29, R34, !P0 ;  /* 0x000000221d057207 */ /* 0x000fe40004000000 */
[----:B------:R-:W-:Y:S01]  /*5360*/  SEL R3, R31, R38, !P3 ;  /* 0x000000261f037207 */ /* 0x000fe20005800000 */
[----:B------:R-:W-:Y:S01]  /*5370*/  IMAD R4, R26, R7, RZ ;  /* 0x000000071a047224 */ /* 0x000fe200078e02ff */
[C---:B------:R-:W-:Y:S01]  /*5380*/  ISETP.GE.AND P0, PT, R5.reuse, R2, PT ;  /* 0x000000020500720c */ /* 0x040fe20003f06270 */
[----:B------:R-:W-:Y:S03]  /*5390*/  IMAD.HI.U32 R6, R5, R22, RZ ;  /* 0x0000001605067227 */ /* 0x000fe600078e00ff */
[----:B------:R-:W-:Y:S01]  /*53a0*/  ISETP.GE.OR P0, PT, R3, R4, P0 ;  /* 0x000000040300720c */ /* 0x000fe20000706670 */
[----:B------:R-:W-:Y:S01]  /*53b0*/  IMAD.MOV R4, RZ, RZ, -R3 ;  /* 0x000000ffff047224 */ /* 0x000fe200078e0a03 */
[-C--:B------:R-:W-:Y:S03]  /*53c0*/  SHF.R.U32.HI R6, RZ, R23.reuse, R6 ;  /* 0x00000017ff067219 */ /* 0x080fe60000011606 */
[----:B------:R-:W-:Y:S01]  /*53d0*/  IMAD R31, R28, R4, R31 ;  /* 0x000000041c1f7224 */ /* 0x000fe200078e021f */
[----:B------:R-:W-:Y:S05]  /*53e0*/  SEL R15, R5, R6, !P2 ;  /* 0x00000006050f7207 */ /* 0x000fea0005000000 */
[----:B------:R-:W-:Y:S02]  /*53f0*/  IMAD.MOV R6, RZ, RZ, -R15 ;  /* 0x000000ffff067224 */ /* 0x000fe400078e0a0f */
[C---:B------:R-:W-:Y:S04]  /*5400*/  @!P0 IMAD.HI.U32 R2, R3.reuse, R22, RZ ;  /* 0x0000001603028227 */ /* 0x040fe800078e00ff */
[----:B------:R-:W-:Y:S01]  /*5410*/  IMAD R6, R26, R6, R5 ;  /* 0x000000061a067224 */ /* 0x000fe200078e0205 */
[----:B------:R-:W-:Y:S04]  /*5420*/  @!P0 SHF.R.U32.HI R2, RZ, R23, R2 ;  /* 0x00000017ff028219 */ /* 0x000fe80000011602 */
[----:B------:R-:W-:Y:S02]  /*5430*/  @!P0 SEL R0, R3, R2, !P2 ;  /* 0x0000000203008207 */ /* 0x000fe40005000000 */
[----:B------:R-:W-:Y:S02]  /*5440*/  IADD3 R2, PT, PT, -R5, RZ, RZ ;  /* 0x000000ff05027210 */ /* 0x000fe40007ffe1ff */
[----:B------:R-:W-:Y:S01]  /*5450*/  @!P0 IADD3 R8, PT, PT, R15, -R0, RZ ;  /* 0x800000000f088210 */ /* 0x000fe20007ffe0ff */
[----:B------:R-:W-:Y:S02]  /*5460*/  @!P0 IMAD R0, R7, R6, R0 ;  /* 0x0000000607008224 */ /* 0x000fe400078e0200 */
[----:B------:R-:W-:Y:S02]  /*5470*/  IMAD R29, R24, R2, R29 ;  /* 0x00000002181d7224 */ /* 0x000fe400078e021d */
[----:B------:R-:W-:Y:S02]  /*5480*/  @!P0 IMAD R5, R8, R26, R3 ;  /* 0x0000001a08058224 */ /* 0x000fe400078e0203 */
[----:B------:R-:W-:Y:S04]  /*5490*/  @!P0 IMAD.MOV.U32 R3, RZ, RZ, R0 ;  /* 0x000000ffff038224 */ /* 0x000fe800078e0000 */
[----:B------:R-:W-:Y:S02]  /*54a0*/  IMAD R31, R3, R28, R31 ;  /* 0x0000001c031f7224 */ /* 0x000fe400078e021f */
[----:B------:R-:W-:Y:S07]  /*54b0*/  IMAD R29, R5, R24, R29 ;  /* 0x00000018051d7224 */ /* 0x000fee00078e021d */
.L_x_88:
[----:B-1----:R-:W-:Y:S01]  /*54c0*/  @!P1 ISETP.NE.AND P0, PT, R10, 0x1, PT ;  /* 0x000000010a00980c */ /* 0x002fe20003f05270 */
[----:B------:R-:W-:Y:S01]  /*54d0*/  @!P1 IMAD.HI.U32 R3, R29, R11, RZ ;  /* 0x0000000b1d039227 */ /* 0x000fe200078e00ff */
[----:B------:R-:W-:Y:S01]  /*54e0*/  R2UR UR42, R21 ;  /* 0x00000000152a72ca */ /* 0x000fe200000e0000 */
[----:B------:R-:W-:Y:S01]  /*54f0*/  BSSY.RECONVERGENT B6, `(.L_x_89) ;  /* 0x0000031000067945 */ /* 0x000fe20003800200 */
[----:B------:R-:W-:Y:S01]  /*5500*/  R2UR UR41, R20 ;  /* 0x00000000142972ca */ /* 0x000fe200000e0000 */
[----:B------:R-:W-:Y:S01]  /*5510*/  @!P1 IMAD.HI.U32 R0, R31, R12, RZ ;  /* 0x0000000c1f009227 */ /* 0x000fe200078e00ff */
[----:B------:R-:W-:Y:S02]  /*5520*/  @!P1 SHF.R.U32.HI R2, RZ, R14, R3 ;  /* 0x0000000eff029219 */ /* 0x000fe40000011603 */
[----:B------:R-:W-:Y:S01]  /*5530*/  @!P1 ISETP.NE.AND P2, PT, R9, 0x1, PT ;  /* 0x000000010900980c */ /* 0x000fe20003f45270 */
[----:B------:R-:W-:Y:S01]  /*5540*/  VIADD R75, R75, 0x1 ;  /* 0x000000014b4b7836 */ /* 0x000fe20000000000 */
[----:B------:R-:W-:Y:S02]  /*5550*/  @!P1 SEL R2, R29, R2, !P0 ;  /* 0x000000021d029207 */ /* 0x000fe40004000000 */
[----:B------:R-:W-:Y:S02]  /*5560*/  @!P1 SHF.R.U32.HI R0, RZ, R13, R0 ;  /* 0x0000000dff009219 */ /* 0x000fe40000011600 */
[----:B------:R-:W-:Y:S01]  /*5570*/  LOP3.LUT P0, RZ, R66, 0x1b0, RZ, 0xc0, !PT ;  /* 0x000001b042ff7812 */ /* 0x000fe2000780c0ff */
[----:B------:R-:W-:Y:S01]  /*5580*/  USHF.L.U32 UR42, UR42, 0x6, URZ ;  /* 0x000000062a2a7899 */ /* 0x000fe200080006ff */
[----:B------:R-:W-:Y:S01]  /*5590*/  @!P1 SEL R3, R31, R0, !P2 ;  /* 0x000000001f039207 */ /* 0x000fe20005000000 */
[----:B------:R-:W-:Y:S01]  /*55a0*/  USHF.L.U32 UR41, UR41, 0x7, URZ ;  /* 0x0000000729297899 */ /* 0x000fe200080006ff */
[----:B------:R-:W-:Y:S03]  /*55b0*/  @P4 SHF.R.U32.HI R67, RZ, 0x10, R17 ;  /* 0x00000010ff434819 */ /* 0x000fe60000011611 */
[----:B------:R-:W-:Y:S02]  /*55c0*/  @!P1 IMAD.IADD R0, R2, 0x1, -R3 ;  /* 0x0000000102009824 */ /* 0x000fe400078e0a03 */
[----:B------:R-:W-:Y:S02]  /*55d0*/  @!P1 IMAD.IADD R2, R3, 0x1, -R2 ;  /* 0x0000000103029824 */ /* 0x000fe400078e0a02 */
[----:B------:R-:W-:Y:S02]  /*55e0*/  @!P1 IMAD R31, R0, R9, R31 ;  /* 0x00000009001f9224 */ /* 0x000fe400078e021f */
[----:B------:R-:W-:Y:S01]  /*55f0*/  @!P1 IMAD R29, R2, R10, R29 ;  /* 0x0000000a021d9224 */ /* 0x000fe200078e021d */
[----:B------:R-:W-:Y:S06]  /*5600*/  @!P0 BRA `(.L_x_90) ;  /* 0x00000000007c8947 */ /* 0x000fec0003800000 */
[----:B------:R-:W1:Y:S01]  /*5610*/  LDCU.64 UR8, c[0x4][0x80] ;  /* 0x01001000ff0877ac */ /* 0x000e620008000a00 */
[----:B------:R-:W-:Y:S01]  /*5620*/  MOV R2, 0x0 ;  /* 0x0000000000027802 */ /* 0x000fe20000000f00 */
[----:B------:R-:W-:Y:S02]  /*5630*/  HFMA2 R12, -RZ, RZ, 0, 5.9604644775390625e-08 ;  /* 0x00000001ff0c7431 */ /* 0x000fe400000001ff */
[----:B------:R-:W-:Y:S01]  /*5640*/  IMAD.MOV.U32 R8, RZ, RZ, 0x70 ;  /* 0x00000070ff087424 */ /* 0x000fe200078e00ff */
[----:B------:R2:W3:Y:S01]  /*5650*/  LDC.64 R14, c[0x4][R2] ;  /* 0x01000000020e7b82 */ /* 0x0004e20000000a00 */
[----:B------:R-:W4:Y:S01]  /*5660*/  LDCU.64 UR6, c[0x4][0x88] ;  /* 0x01001100ff0677ac */ /* 0x000f220008000a00 */
[----:B------:R-:W-:Y:S01]  /*5670*/  IMAD.MOV.U32 R13, RZ, RZ, RZ ;  /* 0x000000ffff0d7224 */ /* 0x000fe200078e00ff */
[----:B------:R-:W2:Y:S01]  /*5680*/  LDCU.64 UR4, c[0x4][0x8] ;  /* 0x01000100ff0477ac */ /* 0x000ea20008000a00 */
[----:B-1----:R-:W-:Y:S01]  /*5690*/  MOV R5, UR9 ;  /* 0x0000000900057c02 */ /* 0x002fe20008000f00 */
[----:B------:R-:W-:Y:S01]  /*56a0*/  IMAD.U32 R4, RZ, RZ, UR8 ;  /* 0x00000008ff047e24 */ /* 0x000fe2000f8e00ff */
[----:B----4-:R-:W-:Y:S01]  /*56b0*/  MOV R7, UR7 ;  /* 0x0000000700077c02 */ /* 0x010fe20008000f00 */
[----:B------:R-:W-:Y:S01]  /*56c0*/  IMAD.U32 R6, RZ, RZ, UR6 ;  /* 0x00000006ff067e24 */ /* 0x000fe2000f8e00ff */
[----:B--2---:R-:W-:Y:S01]  /*56d0*/  MOV R11, UR5 ;  /* 0x00000005000b7c02 */ /* 0x004fe20008000f00 */
[----:B------:R-:W-:Y:S02]  /*56e0*/  IMAD.U32 R10, RZ, RZ, UR4 ;  /* 0x00000004ff0a7e24 */ /* 0x000fe4000f8e00ff */
[----:B------:R-:W-:Y:S07]  /*56f0*/  LEPC R20, `(.L_x_91) ;  /* 0x000000001014794e */ /* 0x000fee0000000000 */
[----:B---3-5:R-:W-:Y:S05]  /*5700*/  CALL.ABS.NOINC R14 ;  /* 0x000000000e007343 */ /* 0x028fea0003c00000 */
.L_x_91:
[----:B------:R-:W1:Y:S01]  /*5710*/  LDCU.64 UR8, c[0x4][0x80] ;  /* 0x01001000ff0877ac */ /* 0x000e620008000a00 */
[----:B------:R-:W2:Y:S01]  /*5720*/  LDC.64 R2, c[0x4][R2] ;  /* 0x0100000002027b82 */ /* 0x000ea20000000a00 */
[----:B------:R-:W-:Y:S02]  /*5730*/  HFMA2 R12, -RZ, RZ, 0, 5.9604644775390625e-08 ;  /* 0x00000001ff0c7431 */ /* 0x000fe400000001ff */
[----:B------:R-:W-:Y:S02]  /*5740*/  IMAD.MOV.U32 R8, RZ, RZ, 0x70 ;  /* 0x00000070ff087424 */ /* 0x000fe400078e00ff */
[----:B------:R-:W-:Y:S01]  /*5750*/  IMAD.MOV.U32 R13, RZ, RZ, RZ ;  /* 0x000000ffff0d7224 */ /* 0x000fe200078e00ff */
[----:B------:R-:W3:Y:S01]  /*5760*/  LDCU.64 UR6, c[0x4][0x88] ;  /* 0x01001100ff0677ac */ /* 0x000ee20008000a00 */
[----:B------:R-:W4:Y:S01]  /*5770*/  LDCU.64 UR4, c[0x4][0x8] ;  /* 0x01000100ff0477ac */ /* 0x000f220008000a00 */
[----:B-1----:R-:W-:Y:S02]  /*5780*/  MOV R4, UR8 ;  /* 0x0000000800047c02 */ /* 0x002fe40008000f00 */
[----:B------:R-:W-:Y:S02]  /*5790*/  MOV R5, UR9 ;  /* 0x0000000900057c02 */ /* 0x000fe40008000f00 */
[----:B---3--:R-:W-:Y:S01]  /*57a0*/  MOV R7, UR7 ;  /* 0x0000000700077c02 */ /* 0x008fe20008000f00 */
[----:B------:R-:W-:Y:S01]  /*57b0*/  IMAD.U32 R6, RZ, RZ, UR6 ;  /* 0x00000006ff067e24 */ /* 0x000fe2000f8e00ff */
[----:B----4-:R-:W-:Y:S01]  /*57c0*/  MOV R11, UR5 ;  /* 0x00000005000b7c02 */ /* 0x010fe20008000f00 */
[----:B------:R-:W-:Y:S02]  /*57d0*/  IMAD.U32 R10, RZ, RZ, UR4 ;  /* 0x00000004ff0a7e24 */ /* 0x000fe4000f8e00ff */
[----:B------:R-:W-:Y:S07]  /*57e0*/  LEPC R20, `(.L_x_90) ;  /* 0x000000001014794e */ /* 0x000fee0000000000 */
[----:B--2---:R-:W-:Y:S05]  /*57f0*/  CALL.ABS.NOINC R2 ;  /* 0x0000000002007343 */ /* 0x004fea0003c00000 */
.L_x_90:
[----:B------:R-:W-:Y:S05]  /*5800*/  BSYNC.RECONVERGENT B6 ;  /* 0x0000000000067941 */ /* 0x000fea0003800200 */
.L_x_89:
[----:B------:R-:W-:Y:S01]  /*5810*/  ISETP.NE.U32.AND P4, PT, R54, RZ, PT ;  /* 0x000000ff3600720c */ /* 0x000fe20003f85070 */
[----:B------:R-:W-:Y:S01]  /*5820*/  UISETP.NE.AND UP2, UPT, UR50, URZ, UPT ;  /* 0x000000ff3200728c */ /* 0x000fe2000bf45270 */
[----:B------:R-:W-:Y:S01]  /*5830*/  ISETP.NE.U32.AND P2, PT, RZ, UR38, PT ;  /* 0x00000026ff007c0c */ /* 0x000fe2000bf45070 */
[----:B------:R-:W-:Y:S01]  /*5840*/  UISETP.NE.U32.AND UP1, UPT, UR44, URZ, UPT ;  /* 0x000000ff2c00728c */ /* 0x000fe2000bf25070 */
[----:B------:R-:W-:Y:S01]  /*5850*/  ISETP.NE.AND.EX P4, PT, R55, RZ, PT, P4 ;  /* 0x000000ff3700720c */ /* 0x000fe20003f85340 */
[----:B------:R-:W-:Y:S01]  /*5860*/  UPLOP3.LUT UP0, UPT, UPT, UPT, UPT, 0x40, 0x4 ;  /* 0x000000000004789c */ /* 0x000fe20003f0e870 */
[----:B------:R-:W-:Y:S01]  /*5870*/  ISETP.NE.AND.EX P2, PT, RZ, UR39, PT, P2 ;  /* 0x00000027ff007c0c */ /* 0x000fe2000bf45320 */
[----:B------:R-:W-:Y:S01]  /*5880*/  UISETP.NE.AND.EX UP1, UPT, UR45, URZ, UPT, UP1 ;  /* 0x000000ff2d00728c */ /* 0x000fe2000bf25310 */
[----:B------:R-:W-:Y:S04]  /*5890*/  PLOP3.LUT P1, PT, PT, PT, UP2, 0x80, 0x8 ;  /* 0x000000000008781c */ /* 0x000fe80003f2f028 */
[----:B------:R-:W-:Y:S06]  /*58a0*/  @UP2 UPLOP3.LUT UP0, UPT, UPT, UPT, UP1, 0x80, 0x8 ;  /* 0x000000000008289c */ /* 0x000fec0003f0f010 */
[----:B------:R-:W-:Y:S01]  /*58b0*/  PLOP3.LUT P0, PT, PT, PT, UP0, 0x80, 0x8 ;  /* 0x000000000008781c */ /* 0x000fe20003f0f008 */
[----:B------:R-:W-:Y:S01]  /*58c0*/  @!UPT UIADD3 URZ, UPT, UPT, URZ, URZ, URZ ;  /* 0x000000fffffff290 */ /* 0x000fe2000fffe0ff */
[----:B------:R-:W-:Y:S11]  /*58d0*/  BRA.U !UP1, `(.L_x_92) ;  /* 0x0000000109387547 */ /* 0x000ff6000b800000 */
[----:B------:R-:W-:Y:S01]  /*58e0*/  UISETP.NE.U32.AND UP0, UPT, UR38, URZ, UPT ;  /* 0x000000ff2600728c */ /* 0x000fe2000bf05070 */
[----:B------:R-:W-:Y:S02]  /*58f0*/  HFMA2 R0, -RZ, RZ, 0, 5.9604644775390625e-08 ;  /* 0x00000001ff007431 */ /* 0x000fe400000001ff */
[----:B------:R-:W-:Y:S01]  /*5900*/  IMAD.MOV.U32 R59, RZ, RZ, 0x1 ;  /* 0x00000001ff3b7424 */ /* 0x000fe200078e00ff */
[----:B------:R-:W-:Y:S06]  /*5910*/  UISETP.NE.AND.EX UP0, UPT, UR39, URZ, UPT, UP0 ;  /* 0x000000ff2700728c */ /* 0x000fec000bf05300 */
[----:B------:R-:W-:Y:S05]  /*5920*/  PLOP3.LUT P3, PT, PT, PT, UP0, 0x80, 0x8 ;  /* 0x000000000008781c */ /* 0x000fea0003f6f008 */
[----:B------:R-:W1:Y:S01]  /*5930*/  @UP0 LDCU.64 UR6, c[0x0][0x888] ;  /* 0x00011100ff0607ac */ /* 0x000e620008000a00 */
[----:B------:R-:W-:Y:S07]  /*5940*/  @UP0 UIMAD UR4, UR36, UR44, URZ ;  /* 0x0000002c240402a4 */ /* 0x000fee000f8e02ff */
[----:B------:R-:W-:Y:S01]  /*5950*/  @!P3 PRMT R59, R0, 0x7610, R59 ;  /* 0x00007610003bb816 */ /* 0x000fe2000000003b */
[----:B-1----:R-:W-:Y:S03]  /*5960*/  @UP0 UIMAD.WIDE UR6, UR4, 0x4, UR6 ;  /* 0x00000004040608a5 */ /* 0x002fe6000f8e0206 */
[----:B------:R-:W1:Y:S03]  /*5970*/  @!UP0 LDCU UR4, c[0x0][0x880] ;  /* 0x00011000ff0487ac */ /* 0x000e660008000800 */
[----:B------:R-:W-:Y:S01]  /*5980*/  IMAD.U32 R2, RZ, RZ, UR6 ;  /* 0x00000006ff027e24 */ /* 0x000fe2000f8e00ff */
[----:B------:R-:W-:Y:S05]  /*5990*/  MOV R3, UR7 ;  /* 0x0000000700037c02 */ /* 0x000fea0008000f00 */
[----:B-----5:R2:W5:Y:S02]  /*59a0*/  @P3 LDG.E R35, desc[UR46][R2.64] ;  /* 0x0000002e02233981 */ /* 0x020564000c1e1900 */
[----:B-12---:R-:W-:Y:S02]  /*59b0*/  @!P3 IMAD.U32 R35, RZ, RZ, UR4 ;  /* 0x00000004ff23be24 */ /* 0x006fe4000f8e00ff */
.L_x_92:
[----:B------:R-:W-:Y:S05]  /*59c0*/  @!P4 BRA `(.L_x_93) ;  /* 0x000000000020c947 */ /* 0x000fea0003800000 */
[----:B------:R-:W-:Y:S04]  /*59d0*/  ISETP.NE.U32.AND P3, PT, R52, RZ, PT ;  /* 0x000000ff3400720c */ /* 0x000fe80003f65070 */
[----:B------:R-:W-:Y:S11]  /*59e0*/  ISETP.NE.AND.EX P3, PT, R53, RZ, PT, P3 ;  /* 0x000000ff3500720c */ /* 0x000ff60003f65330 */
[----:B------:R-:W-:Y:S02]  /*59f0*/  @!UPT UIADD3 URZ, UPT, UPT, URZ, URZ, URZ ;  /* 0x000000fffffff290 */ /* 0x000fe4000fffe0ff */
[----:B------:R-:W1:Y:S01]  /*5a00*/  @P3 LDC.64 R2, c[0x0][0x8a8] ;  /* 0x00022a00ff023b82 */ /* 0x000e620000000a00 */
[----:B------:R-:W-:Y:S04]  /*5a10*/  @P3 IMAD R0, R54, UR36, RZ ;  /* 0x0000002436003c24 */ /* 0x000fe8000f8e02ff */
[----:B-1----:R-:W-:Y:S05]  /*5a20*/  @P3 IMAD.WIDE R2, R0, 0x4, R2 ;  /* 0x0000000400023825 */ /* 0x002fea00078e0202 */
[----:B-----5:R1:W5:Y:S02]  /*5a30*/  @P3 LDG.E R33, desc[UR46][R2.64] ;  /* 0x0000002e02213981 */ /* 0x020364000c1e1900 */
[----:B-1----:R-:W2:Y:S02]  /*5a40*/  @!P3 LDC R33, c[0x0][0x8a0] ;  /* 0x00022800ff21bb82 */ /* 0x002ea40000000800 */
.L_x_93:
[----:B-----5:R-:W-:Y:S01]  /*5a50*/  FSETP.NEU.AND P3, PT, R35, RZ, PT ;  /* 0x000000ff2300720b */ /* 0x020fe20003f6d000 */
[----:B------:R-:W-:Y:S01]  /*5a60*/  IMAD.SHL.U32 R80, R64, 0x2, RZ ;  /* 0x0000000240507824 */ /* 0x000fe200078e00ff */
[----:B------:R-:W-:Y:S01]  /*5a70*/  SEL R7, RZ, 0xffffffff, P2 ;  /* 0xffffffffff077807 */ /* 0x000fe20001000000 */
[----:B------:R-:W-:Y:S01]  /*5a80*/  BSSY B1, `(.L_x_94) ;  /* 0x0000036000017945 */ /* 0x000fe20003800000 */
[----:B------:R-:W-:Y:S01]  /*5a90*/  @P1 LOP3.LUT P2, RZ, R59, 0xff, RZ, 0xc0, !PT ;  /* 0x000000ff3bff1812 */ /* 0x000fe2000784c0ff */
[----:B------:R-:W-:Y:S01]  /*5aa0*/  VIADD R78, R80, UR48 ;  /* 0x00000030504e7c36 */ /* 0x000fe20008000000 */
[----:B------:R-:W-:Y:S01]  /*5ab0*/  @P1 SEL R2, RZ, 0xffffffff, P3 ;  /* 0xffffffffff021807 */ /* 0x000fe20001800000 */
[----:B------:R-:W-:Y:S01]  /*5ac0*/  IMAD.MOV.U32 R81, RZ, RZ, 0x1 ;  /* 0x00000001ff517424 */ /* 0x000fe200078e00ff */
[----:B------:R-:W-:Y:S01]  /*5ad0*/  LOP3.LUT R70, R70, 0x1, RZ, 0x3c, !PT ;  /* 0x0000000146467812 */ /* 0x000fe200078e3cff */
[----:B------:R-:W-:Y:S01]  /*5ae0*/  IMAD.MOV.U32 R39, RZ, RZ, RZ ;  /* 0x000000ffff277224 */ /* 0x000fe200078e00ff */
[----:B------:R-:W-:Y:S02]  /*5af0*/  @P0 SEL R2, R7, R2, !P2 ;  /* 0x0000000207020207 */ /* 0x000fe40005000000 */
[----:B------:R-:W-:Y:S02]  /*5b00*/  CS2R R50, SRZ ;  /* 0x0000000000327805 */ /* 0x000fe4000001ff00 */
[----:B------:R-:W-:Y:S02]  /*5b10*/  LEA R79, R30, UR48, 0x3 ;  /* 0x000000301e4f7c11 */ /* 0x000fe4000f8e18ff */
[----:B------:R-:W-:Y:S02]  /*5b20*/  CS2R R48, SRZ ;  /* 0x0000000000307805 */ /* 0x000fe4000001ff00 */
[----:B------:R-:W-:Y:S02]  /*5b30*/  @P1 LOP3.LUT R2, R2, 0x1, RZ, 0xc0, !PT ;  /* 0x0000000102021812 */ /* 0x000fe400078ec0ff */
[----:B------:R-:W-:Y:S02]  /*5b40*/  CS2R R42, SRZ ;  /* 0x00000000002a7805 */ /* 0x000fe4000001ff00 */
[----:B------:R-:W-:Y:S02]  /*5b50*/  SHF.L.U32 R0, R69, 0x1f, RZ ;  /* 0x0000001f45007819 */ /* 0x000fe400000006ff */
[----:B------:R-:W-:Y:S02]  /*5b60*/  CS2R R40, SRZ ;  /* 0x0000000000287805 */ /* 0x000fe4000001ff00 */
[----:B------:R-:W-:Y:S01]  /*5b70*/  ISETP.NE.U32.OR P5, PT, R2, 0x1, !P1 ;  /* 0x000000010200780c */ /* 0x000fe20004fa5470 */
[----:B------:R-:W-:Y:S01]  /*5b80*/  IMAD.IADD R77, R71, 0x1, R78 ;  /* 0x00000001474d7824 */ /* 0x000fe200078e024e */
[----:B------:R-:W-:Y:S02]  /*5b90*/  PLOP3.LUT P2, PT, PT, PT, UP1, 0x80, 0x8 ;  /* 0x000000000008781c */ /* 0x000fe40003f4f018 */
[----:B------:R-:W-:Y:S02]  /*5ba0*/  LEA.HI R5, R30, R30, RZ, 0x1 ;  /* 0x0000001e1e057211 */ /* 0x000fe400078f08ff */
[----:B------:R-:W-:Y:S02]  /*5bb0*/  LOP3.LUT P4, R74, R59, 0xff, RZ, 0xc0, !PT ;  /* 0x000000ff3b4a7812 */ /* 0x000fe4000788c0ff */
[----:B------:R-:W-:Y:S01]  /*5bc0*/  SEL R2, RZ, 0xffffffff, P3 ;  /* 0xffffffffff027807 */ /* 0x000fe20001800000 */
[C---:B------:R-:W-:Y:S01]  /*5bd0*/  IMAD.SHL.U32 R3, R5.reuse, 0x40, RZ ;  /* 0x0000004005037824 */ /* 0x040fe200078e00ff */
[----:B------:R-:W-:Y:S02]  /*5be0*/  LOP3.LUT R5, R5, 0xffe, RZ, 0xc0, !PT ;  /* 0x00000ffe05057812 */ /* 0x000fe400078ec0ff */
[----:B------:R-:W-:Y:S02]  /*5bf0*/  P2R R76, PR, RZ, 0x20 ;  /* 0x00000020ff4c7803 */ /* 0x000fe40000000000 */
[----:B------:R-:W-:Y:S01]  /*5c00*/  @P5 SHF.L.U32 R4, R70, 0x1f, RZ ;  /* 0x0000001f46045819 */ /* 0x000fe200000006ff */
[----:B------:R-:W-:Y:S01]  /*5c10*/  IMAD.IADD R34, R30, 0x1, -R5 ;  /* 0x000000011e227824 */ /* 0x000fe200078e0a05 */
[----:B------:R-:W-:Y:S02]  /*5c20*/  @P2 SEL R2, R7, R2, !P4 ;  /* 0x0000000207022207 */ /* 0x000fe40006000000 */
[----:B------:R-:W1:Y:S01]  /*5c30*/  @P5 SYNCS.PHASECHK.TRANS64.TRYWAIT P1, [UR48+0x80], R4 ;  /* 0x00008004ff0055a7 */ /* 0x000e620008021130 */
[----:B------:R-:W-:Y:S02]  /*5c40*/  LOP3.LUT R3, R3, 0xffffff80, RZ, 0xc0, !PT ;  /* 0xffffff8003037812 */ /* 0x000fe400078ec0ff */
[----:B------:R-:W-:Y:S03]  /*5c50*/  LOP3.LUT R2, R2, 0x1, RZ, 0xc0, !PT ;  /* 0x0000000102027812 */ /* 0x000fe600078ec0ff */
[----:B------:R-:W-:Y:S01]  /*5c60*/  IMAD.IADD R3, R32, 0x1, R3 ;  /* 0x0000000120037824 */ /* 0x000fe200078e0203 */
[----:B------:R-:W-:Y:S03]  /*5c70*/  ISETP.NE.U32.AND P2, PT, R2, 0x1, PT ;  /* 0x000000010200780c */ /* 0x000fe60003f45070 */
[----:B------:R-:W-:Y:S01]  /*5c80*/  IMAD R34, R34, 0x100000, R3 ;  /* 0x0010000022227824 */ /* 0x000fe200078e0203 */
[----:B------:R-:W-:Y:S01]  /*5c90*/  P2R R82, PR, RZ, 0x4 ;  /* 0x00000004ff527803 */ /* 0x000fe20000000000 */
[----:B------:R3:W4:Y:S01]  /*5ca0*/  SYNCS.PHASECHK.TRANS64.TRYWAIT P0, [R79+URZ+0xf0], R0 ;  /* 0x0000f0004f0075a7 */ /* 0x00072200080011ff */
[----:B-1----:R-:W-:Y:S01]  /*5cb0*/  @P5 SEL R81, RZ, 0x1, !P1 ;  /* 0x00000001ff515807 */ /* 0x002fe20004800000 */
[----:B---3--:R-:W-:Y:S06]  /*5cc0*/  @!P5 BRA `(.L_x_95) ;  /* 0x000000000044d947 */ /* 0x008fec0003800000 */
[----:B------:R-:W-:Y:S01]  /*5cd0*/  IMAD.MOV.U32 R50, RZ, RZ, RZ ;  /* 0x000000ffff327224 */ /* 0x000fe200078e00ff */
[----:B------:R-:W-:Y:S01]  /*5ce0*/  ISETP.NE.AND P1, PT, R81, RZ, PT ;  /* 0x000000ff5100720c */ /* 0x000fe20003f25270 */
[----:B------:R-:W-:Y:S01]  /*5cf0*/  BSSY B0, `(.L_x_96) ;  /* 0x0000008000007945 */ /* 0x000fe20003800000 */
[----:B------:R-:W-:Y:S02]  /*5d00*/  CS2R R42, SRZ ;  /* 0x00000000002a7805 */ /* 0x000fe4000001ff00 */
[----:B------:R-:W-:Y:S02]  /*5d10*/  CS2R R40, SRZ ;  /* 0x0000000000287805 */ /* 0x000fe4000001ff00 */
[----:B------:R-:W-:Y:S07]  /*5d20*/  CS2R R48, SRZ ;  /* 0x0000000000307805 */ /* 0x000fee000001ff00 */
[----:B------:R-:W-:Y:S05]  /*5d30*/  @P1 BRA `(.L_x_97) ;  /* 0x00000000000c1947 */ /* 0x000fea0003800000 */
[----:B------:R-:W-:Y:S04]  /*5d40*/  SHF.L.U32 R3, R70, 0x1f, RZ ;  /* 0x0000001f46037819 */ /* 0x000fe800000006ff */
[----:B------:R-:W1:Y:S02]  /*5d50*/  SYNCS.PHASECHK.TRANS64.TRYWAIT P1, [UR48+0x80], R3 ;  /* 0x00008003ff0075a7 */ /* 0x000e640008021130 */
[----:B-1----:R-:W-:Y:S05]  /*5d60*/  @!P1 BRA `(.L_x_98) ;  /* 0x0000002c00fc9947 */ /* 0x002fea0003800000 */
.L_x_97:
[----:B------:R-:W-:Y:S05]  /*5d70*/  BSYNC B0 ;  /* 0x0000000000007941 */ /* 0x000fea0003800000 */
.L_x_96:
[----:B------:R-:W-:Y:S01]  /*5d80*/  ISETP.NE.AND P1, PT, R82, RZ, PT ;  /* 0x000000ff5200720c */ /* 0x000fe20003f25270 */
[----:B------:R-:W-:Y:S11]  /*5d90*/  HFMA2 R39, -RZ, RZ, 0, 5.9604644775390625e-08 ;  /* 0x00000001ff277431 */ /* 0x000ff600000001ff */
[----:B------:R-:W-:Y:S01]  /*5da0*/  @!UPT UIADD3 URZ, UPT, UPT, URZ, URZ, URZ ;  /* 0x000000fffffff290 */ /* 0x000fe2000fffe0ff */
[----:B------:R-:W-:Y:S05]  /*5db0*/  @P1 WARPSYNC.ALL ;  /* 0x0000000000001948 */ /* 0x000fea0003800000 */
[----:B------:R3:W1:Y:S04]  /*5dc0*/  @P1 LDSM.16.M88.4 R40, [R80+UR48+0x200] ;  /* 0x000200305028183b */ /* 0x0006680008000200 */
[----:B------:R3:W1:Y:S02]  /*5dd0*/  @P1 LDSM.16.M88.4 R48, [R77+0x200] ;  /* 0x000200004d30183b */ /* 0x0006640000000200 */
.L_x_95:
[----:B------:R-:W-:Y:S05]  /*5de0*/  BSYNC B1 ;  /* 0x0000000000017941 */ /* 0x000fea0003800000 */
.L_x_94:
[----:B-1----:R-:W-:Y:S04]  /*5df0*/  SHF.R.U32.HI R2, RZ, 0x15, R34 ;  /* 0x00000015ff027819 */ /* 0x002fe80000011622 */
[----:B------:R-:W-:Y:S01]  /*5e00*/  LOP3.LUT P1, RZ, R2, 0x3, R65, 0x48, !PT ;  /* 0x0000000302ff7812 */ /* 0x000fe20007824841 */
[----:B------:R-:W-:Y:S01]  /*5e10*/  @!UPT UIADD3 URZ, UPT, UPT, URZ, URZ, URZ ;  /* 0x000000fffffff290 */ /* 0x000fe2000fffe0ff */
[----:B----4-:R-:W-:Y:S11]  /*5e20*/  @P0 BRA `(.L_x_99) ;  /* 0x0000000000080947 */ /* 0x010ff60003800000 */
[----:B------:R-:W1:Y:S02]  /*5e30*/  SYNCS.PHASECHK.TRANS64.TRYWAIT P0, [R79+URZ+0xf0], R0 ;  /* 0x0000f0004f0075a7 */ /* 0x000e6400080011ff */
[----:B-1----:R-:W-:Y:S05]  /*5e40*/  @!P0 BRA `(.L_x_100) ;  /* 0x0000002c00dc8947 */ /* 0x002fea0003800000 */
.L_x_99:
[----:B------:R-:W-:Y:S05]  /*5e50*/  @!P1 BRA `(.L_x_101) ;  /* 0x0000000000409947 */ /* 0x000fea0003800000 */
[----:B------:R-:W4:Y:S01]  /*5e60*/  LDCU.64 UR8, c[0x4][0x70] ;  /* 0x01000e00ff0877ac */ /* 0x000f220008000a00 */
[----:B------:R-:W-:Y:S01]  /*5e70*/  MOV R3, 0x0 ;  /* 0x0000000000037802 */ /* 0x000fe20000000f00 */
[----:B------:R-:W-:Y:S02]  /*5e80*/  HFMA2 R12, -RZ, RZ, 0, 5.9604644775390625e-08 ;  /* 0x00000001ff0c7431 */ /* 0x000fe400000001ff */
[----:B------:R-:W-:Y:S02]  /*5e90*/  IMAD.MOV.U32 R8, RZ, RZ, 0x192 ;  /* 0x00000192ff087424 */ /* 0x000fe400078e00ff */
[----:B------:R-:W-:Y:S01]  /*5ea0*/  IMAD.MOV.U32 R13, RZ, RZ, RZ ;  /* 0x000000ffff0d7224 */ /* 0x000fe200078e00ff */
[----:B------:R-:W5:Y:S01]  /*5eb0*/  LDCU.64 UR6, c[0x4][0x78] ;  /* 0x01000f00ff0677ac */ /* 0x000f620008000a00 */
[----:B------:R-:W1:Y:S01]  /*5ec0*/  LDC.64 R2, c[0x4][R3] ;  /* 0x0100000003027b82 */ /* 0x000e620000000a00 */
[----:B------:R-:W2:Y:S01]  /*5ed0*/  LDCU.64 UR4, c[0x4][0x10] ;  /* 0x01000200ff0477ac */ /* 0x000ea20008000a00 */
[----:B----4-:R-:W-:Y:S01]  /*5ee0*/  MOV R5, UR9 ;  /* 0x0000000900057c02 */ /* 0x010fe20008000f00 */
[----:B------:R-:W-:Y:S01]  /*5ef0*/  IMAD.U32 R4, RZ, RZ, UR8 ;  /* 0x00000008ff047e24 */ /* 0x000fe2000f8e00ff */
[----:B-----5:R-:W-:Y:S01]  /*5f00*/  MOV R7, UR7 ;  /* 0x0000000700077c02 */ /* 0x020fe20008000f00 */
[----:B------:R-:W-:Y:S01]  /*5f10*/  IMAD.U32 R6, RZ, RZ, UR6 ;  /* 0x00000006ff067e24 */ /* 0x000fe2000f8e00ff */
[----:B--2---:R-:W-:Y:S01]  /*5f20*/  MOV R11, UR5 ;  /* 0x00000005000b7c02 */ /* 0x004fe20008000f00 */
[----:B------:R-:W-:Y:S02]  /*5f30*/  IMAD.U32 R10, RZ, RZ, UR4 ;  /* 0x00000004ff0a7e24 */ /* 0x000fe4000f8e00ff */
[----:B------:R-:W-:Y:S07]  /*5f40*/  LEPC R20, `(.L_x_101) ;  /* 0x000000001014794e */ /* 0x000fee0000000000 */
[----:B-1-3--:R-:W-:Y:S05]  /*5f50*/  CALL.ABS.NOINC R2 ;  /* 0x0000000002007343 */ /* 0x00afea0003c00000 */
.L_x_101:
[----:B------:R-:W-:Y:S05]  /*5f60*/  WARPSYNC.ALL ;  /* 0x0000000000007948 */ /* 0x000fea0003800000 */
[----:B------:R-:W-:Y:S01]  /*5f70*/  R2UR UR4, R34 ;  /* 0x00000000220472ca */ /* 0x000fe200000e0000 */
[--C-:B------:R-:W-:Y:S01]  /*5f80*/  HADD2.F32 R20, -RZ, R40.reuse.H0_H0 ;  /* 0x20000028ff147230 */ /* 0x100fe20000004100 */
[----:B------:R-:W-:Y:S01]  /*5f90*/  ISETP.NE.AND P0, PT, R72, RZ, PT ;  /* 0x000000ff4800720c */ /* 0x000fe20003f05270 */
[----:B------:R-:W-:Y:S01]  /*5fa0*/  HADD2.F32 R21, -RZ, R40.H1_H1 ;  /* 0x30000028ff157230 */ /* 0x000fe20000004100 */
[----:B------:R-:W-:Y:S01]  /*5fb0*/  BSSY.RECONVERGENT B0, `(.L_x_102) ;  /* 0x000004c000007945 */ /* 0x000fe20003800200 */
[----:B------:R-:W-:Y:S02]  /*5fc0*/  HADD2.F32 R36, -RZ, R41.H1_H1 ;  /* 0x30000029ff247230 */ /* 0x000fe40000004100 */
[----:B------:R-:W-:Y:S02]  /*5fd0*/  HADD2.F32 R37, -RZ, R43.H0_H0 ;  /* 0x2000002bff257230 */ /* 0x000fe40000004100 */
[----:B------:R-:W-:Y:S04]  /*5fe0*/  HADD2.F32 R38, -RZ, R51.H1_H1 ;  /* 0x30000033ff267230 */ /* 0x000fe80000004100 */
[----:B------:R-:W1:Y:S02]  /*5ff0*/  LDTM.16dp256bit.x4 R4, tmem[UR4] ;  /* 0x00000004000479ee */ /* 0x000e640008120000 */
[C---:B-12---:R-:W-:Y:S01]  /*6000*/  FMUL R0, R33.reuse, R4 ;  /* 0x0000000421007220 */ /* 0x046fe20000400000 */
[C---:B------:R-:W-:Y:S01]  /*6010*/  FMUL R2, R33.reuse, R5 ;  /* 0x0000000521027220 */ /* 0x040fe20000400000 */
[C---:B------:R-:W-:Y:S01]  /*6020*/  FMUL R3, R33.reuse, R6 ;  /* 0x0000000621037220 */ /* 0x040fe20000400000 */
[----:B------:R-:W-:Y:S01]  /*6030*/  FMUL R7, R33, R7 ;  /* 0x0000000721077220 */ /* 0x000fe20000400000 */
[C---:B------:R-:W-:Y:S01]  /*6040*/  FFMA R0, R35.reuse, R20, R0 ;  /* 0x0000001423007223 */ /* 0x040fe20000000000 */
[----:B------:R-:W-:Y:S02]  /*6050*/  HADD2.F32 R20, -RZ, R41.H0_H0 ;  /* 0x20000029ff147230 */ /* 0x000fe40000004100 */
[----:B------:R-:W-:Y:S01]  /*6060*/  FFMA R2, R35, R21, R2 ;  /* 0x0000001523027223 */ /* 0x000fe20000000002 */
[--C-:B------:R-:W-:Y:S02]  /*6070*/  HADD2.F32 R21, -RZ, R42.reuse.H0_H0 ;  /* 0x2000002aff157230 */ /* 0x100fe40000004100 */
[C---:B------:R-:W-:Y:S01]  /*6080*/  FMUL R4, R33.reuse, R8 ;  /* 0x0000000821047220 */ /* 0x040fe20000400000 */
[----:B------:R-:W-:Y:S01]  /*6090*/  FMUL R5, R33, R9 ;  /* 0x0000000921057220 */ /* 0x000fe20000400000 */
[C---:B------:R-:W-:Y:S01]  /*60a0*/  FFMA R3, R35.reuse, R20, R3 ;  /* 0x0000001423037223 */ /* 0x040fe20000000003 */
[----:B------:R-:W-:Y:S01]  /*60b0*/  HADD2.F32 R20, -RZ, R42.H1_H1 ;  /* 0x3000002aff147230 */ /* 0x000fe20000004100 */
[----:B------:R-:W-:Y:S01]  /*60c0*/  F2FP.F16.F32.PACK_AB R44, R2, R0 ;  /* 0x00000000022c723e */ /* 0x000fe200000000ff */
[C---:B------:R-:W-:Y:S01]  /*60d0*/  FFMA R7, R35.reuse, R36, R7 ;  /* 0x0000002423077223 */ /* 0x040fe20000000007 */
[----:B------:R-:W-:Y:S01]  /*60e0*/  FFMA R4, R35, R21, R4 ;  /* 0x0000001523047223 */ /* 0x000fe20000000004 */
[----:B------:R-:W-:Y:S01]  /*60f0*/  FMUL R6, R33, R10 ;  /* 0x0000000a21067220 */ /* 0x000fe20000400000 */
[----:B------:R-:W-:Y:S02]  /*6100*/  HADD2.F32 R36, -RZ, R43.H1_H1 ;  /* 0x3000002bff247230 */ /* 0x000fe40000004100 */
[----:B------:R-:W-:Y:S01]  /*6110*/  FFMA R5, R35, R20, R5 ;  /* 0x0000001423057223 */ /* 0x000fe20000000005 */
[----:B------:R-:W-:Y:S01]  /*6120*/  FMUL R11, R33, R11 ;  /* 0x0000000b210b7220 */ /* 0x000fe20000400000 */
[----:B------:R-:W-:Y:S01]  /*6130*/  FFMA R6, R35, R37, R6 ;  /* 0x0000002523067223 */ /* 0x000fe20000000006 */
[--C-:B------:R-:W-:Y:S02]  /*6140*/  HADD2.F32 R20, -RZ, R48.reuse.H0_H0 ;  /* 0x20000030ff147230 */ /* 0x100fe40000004100 */
[----:B------:R-:W-:Y:S01]  /*6150*/  FMUL R8, R33, R12 ;  /* 0x0000000c21087220 */ /* 0x000fe20000400000 */
[----:B------:R-:W-:Y:S01]  /*6160*/  FFMA R11, R35, R36, R11 ;  /* 0x00000024230b7223 */ /* 0x000fe2000000000b */
[----:B------:R-:W-:Y:S02]  /*6170*/  HADD2.F32 R36, -RZ, R48.H1_H1 ;  /* 0x30000030ff247230 */ /* 0x000fe40000004100 */
[C---:B------:R-:W-:Y:S01]  /*6180*/  FMUL R9, R33.reuse, R13 ;  /* 0x0000000d21097220 */ /* 0x040fe20000400000 */
[--C-:B------:R-:W-:Y:S02]  /*6190*/  HADD2.F32 R21, -RZ, R49.reuse.H0_H0 ;  /* 0x20000031ff157230 */ /* 0x100fe40000004100 */
[----:B------:R-:W-:Y:S01]  /*61a0*/  FMUL R10, R33, R14 ;  /* 0x0000000e210a7220 */ /* 0x000fe20000400000 */
[C---:B------:R-:W-:Y:S01]  /*61b0*/  FFMA R8, R35.reuse, R20, R8 ;  /* 0x0000001423087223 */ /* 0x040fe20000000008 */
[C---:B------:R-:W-:Y:S01]  /*61c0*/  FFMA R9, R35.reuse, R36, R9 ;  /* 0x0000002423097223 */ /* 0x040fe20000000009 */
[----:B------:R-:W-:Y:S02]  /*61d0*/  HADD2.F32 R20, -RZ, R49.H1_H1 ;  /* 0x30000031ff147230 */ /* 0x000fe40000004100 */
[----:B------:R-:W-:Y:S01]  /*61e0*/  FFMA R10, R35, R21, R10 ;  /* 0x00000015230a7223 */ /* 0x000fe2000000000a */
[C---:B------:R-:W-:Y:S01]  /*61f0*/  FMUL R15, R33.reuse, R15 ;  /* 0x0000000f210f7220 */ /* 0x040fe20000400000 */
[--C-:B------:R-:W-:Y:S02]  /*6200*/  HADD2.F32 R21, -RZ, R50.reuse.H0_H0 ;  /* 0x20000032ff157230 */ /* 0x100fe40000004100 */
[C---:B------:R-:W-:Y:S01]  /*6210*/  FMUL R12, R33.reuse, R16 ;  /* 0x00000010210c7220 */ /* 0x040fe20000400000 */
[----:B------:R-:W-:Y:S02]  /*6220*/  HADD2.F32 R36, -RZ, R50.H1_H1 ;  /* 0x30000032ff247230 */ /* 0x000fe40000004100 */
[C---:B------:R-:W-:Y:S01]  /*6230*/  FMUL R13, R33.reuse, R17 ;  /* 0x00000011210d7220 */ /* 0x040fe20000400000 */
[----:B------:R-:W-:Y:S02]  /*6240*/  HADD2.F32 R37, -RZ, R51.H0_H0 ;  /* 0x20000033ff257230 */ /* 0x000fe40000004100 */
[----:B------:R-:W-:Y:S01]  /*6250*/  FMUL R14, R33, R18 ;  /* 0x00000012210e7220 */ /* 0x000fe20000400000 */
[----:B------:R-:W-:Y:S01]  /*6260*/  FFMA R15, R35, R20, R15 ;  /* 0x00000014230f7223 */ /* 0x000fe2000000000f */
[----:B------:R-:W-:Y:S01]  /*6270*/  FMUL R19, R33, R19 ;  /* 0x0000001321137220 */ /* 0x000fe20000400000 */
[C---:B------:R-:W-:Y:S01]  /*6280*/  FFMA R12, R35.reuse, R21, R12 ;  /* 0x00000015230c7223 */ /* 0x040fe2000000000c */
[C---:B------:R-:W-:Y:S01]  /*6290*/  FFMA R13, R35.reuse, R36, R13 ;  /* 0x00000024230d7223 */ /* 0x040fe2000000000d */
[C---:B------:R-:W-:Y:S01]  /*62a0*/  FFMA R14, R35.reuse, R37, R14 ;  /* 0x00000025230e7223 */ /* 0x040fe2000000000e */
[----:B------:R-:W-:Y:S01]  /*62b0*/  FFMA R19, R35, R38, R19 ;  /* 0x0000002623137223 */ /* 0x000fe20000000013 */
[----:B------:R-:W-:Y:S02]  /*62c0*/  F2FP.F16.F32.PACK_AB R45, R7, R3 ;  /* 0x00000003072d723e */ /* 0x000fe400000000ff */
[----:B------:R-:W-:Y:S02]  /*62d0*/  F2FP.F16.F32.PACK_AB R46, R5, R4 ;  /* 0x00000004052e723e */ /* 0x000fe400000000ff */
[----:B------:R-:W-:Y:S02]  /*62e0*/  F2FP.F16.F32.PACK_AB R47, R11, R6 ;  /* 0x000000060b2f723e */ /* 0x000fe400000000ff */
[----:B------:R-:W-:Y:S02]  /*62f0*/  F2FP.F16.F32.PACK_AB R84, R9, R8 ;  /* 0x000000080954723e */ /* 0x000fe400000000ff */
[----:B------:R-:W-:Y:S01]  /*6300*/  F2FP.F16.F32.PACK_AB R85, R15, R10 ;  /* 0x0000000a0f55723e */ /* 0x000fe200000000ff */
[----:B------:R1:W-:Y:S01]  /*6310*/  STSM.16.M88.4 [R78+0x200], R44 ;  /* 0x0002002c4e007844 */ /* 0x0003e20000000200 */
[----:B------:R-:W-:Y:S02]  /*6320*/  F2FP.F16.F32.PACK_AB R86, R13, R12 ;  /* 0x0000000c0d56723e */ /* 0x000fe400000000ff */
[----:B------:R-:W-:Y:S05]  /*6330*/  F2FP.F16.F32.PACK_AB R87, R19, R14 ;  /* 0x0000000e1357723e */ /* 0x000fea00000000ff */
[----:B------:R1:W-:Y:S01]  /*6340*/  STSM.16.M88.4 [R77+0x200], R84 ;  /* 0x000200544d007844 */ /* 0x0003e20000000200 */
[----:B------:R-:W-:Y:S01]  /*6350*/  @!PT LDS RZ, [RZ] ;  /* 0x00000000fffff984 */ /* 0x000fe20000000800 */
[----:B------:R-:W-:Y:S01]  /*6360*/  @!PT LDS RZ, [RZ] ;  /* 0x00000000fffff984 */ /* 0x000fe20000000800 */
[----:B------:R-:W-:Y:S01]  /*6370*/  @!PT LDS RZ, [RZ] ;  /* 0x00000000fffff984 */ /* 0x000fe20000000800 */
[----:B------:R-:W-:Y:S01]  /*6380*/  @!PT LDS RZ, [RZ] ;  /* 0x00000000fffff984 */ /* 0x000fe20000000800 */
[----:B------:R2:W-:Y:S07]  /*6390*/  MEMBAR.ALL.CTA ;  /* 0x0000000000007992 */ /* 0x0005ee0000008000 */
[----:B--2---:R-:W2:Y:S02]  /*63a0*/  FENCE.VIEW.ASYNC.S ;  /* 0x00000000000073c6 */ /* 0x004ea40000000000 */
[----:B--2---:R-:W-:Y:S06]  /*63b0*/  BAR.SYNC.DEFER_BLOCKING 0x1, 0x80 ;  /* 0x0042000000007b1d */ /* 0x004fec0000010000 */
[----:B------:R-:W-:Y:S05]  /*63c0*/  @P0 BRA `(.L_x_103) ;  /* 0x0000000000280947 */ /* 0x000fea0003800000 */
[----:B------:R-:W-:Y:S02]  /*63d0*/  UIADD3 UR4, UPT, UPT, UR48, 0x200, URZ ;  /* 0x0000020030047890 */ /* 0x000fe4000fffe0ff */
[----:B------:R-:W-:Y:S01]  /*63e0*/  UIADD3 UR6, UP0, UPT, UR52, 0x680, URZ ;  /* 0x0000068034067890 */ /* 0x000fe2000ff1e0ff */
[----:B------:R-:W-:Y:S03]  /*63f0*/  UMOV UR43, UR36 ;  /* 0x00000024002b7c82 */ /* 0x000fe60008000000 */
[----:B------:R-:W-:Y:S01]  /*6400*/  MOV R66, UR4 ;  /* 0x0000000400427c02 */ /* 0x000fe20008000f00 */
[----:B------:R-:W-:Y:S03]  /*6410*/  UIADD3.X UR7, UPT, UPT, URZ, UR53, URZ, UP0, !UPT ;  /* 0x00000035ff077290 */ /* 0x000fe600087fe4ff */
[----:B------:R-:W-:Y:S11]  /*6420*/  R2UR UR40, R66 ;  /* 0x00000000422872ca */ /* 0x000ff600000e0000 */
[----:B------:R-:W-:Y:S02]  /*6430*/  @!UPT UIADD3 URZ, UPT, UPT, URZ, URZ, URZ ;  /* 0x000000fffffff290 */ /* 0x000fe4000fffe0ff */
[----:B------:R2:W-:Y:S01]  /*6440*/  UTMASTG.3D [UR40], [UR6] ;  /* 0x00000028060073b5 */ /* 0x0005e20008010000 */
[----:B------:R0:W-:Y:S01]  /*6450*/  UTMACMDFLUSH ;  /* 0x00000000000079b7 */ /* 0x0001e20000000000 */
[----:B--2---:R-:W-:Y:S04]  /*6460*/  DEPBAR.LE SB0, 0x1 ;  /* 0x000080400000791a */ /* 0x004fe80000000000 */
.L_x_103:
[----:B------:R-:W-:Y:S05]  /*6470*/  BSYNC.RECONVERGENT B0 ;  /* 0x0000000000007941 */ /* 0x000fea0003800200 */
.L_x_102:
[----:B------:R-:W-:Y:S01]  /*6480*/  BAR.SYNC.DEFER_BLOCKING 0x1, 0x80 ;  /* 0x0042000000007b1d */ /* 0x000fe20000010000 */
[----:B------:R-:W-:Y:S01]  /*6490*/  ISETP.NE.AND P1, PT, R76, RZ, PT ;  /* 0x000000ff4c00720c */ /* 0x000fe20003f25270 */
[----:B------:R-:W-:Y:S01]  /*64a0*/  UISETP.NE.AND UP0, UPT, UR49, URZ, UPT ;  /* 0x000000ff3100728c */ /* 0x000fe2000bf05270 */
[----:B------:R-:W-:Y:S11]  /*64b0*/  LEA R3, R39, UR48, 0x3 ;  /* 0x0000003027037c11 */ /* 0x000ff6000f8e18ff */
[----:B------:R-:W-:Y:S01]  /*64c0*/  @P1 SHF.L.U32 R2, R70, 0x1f, RZ ;  /* 0x0000001f46021819 */ /* 0x000fe200000006ff */
[----:B------:R-:W-:Y:S06]  /*64d0*/  BRA.U !UP0, `(.L_x_104) ;  /* 0x0000000108247547 */ /* 0x000fec000b800000 */
[----:B------:R-:W-:Y:S01]  /*64e0*/  IMAD.U32 R5, RZ, RZ, UR51 ;  /* 0x00000033ff057e24 */ /* 0x000fe2000f8e00ff */
[----:B------:R-:W-:Y:S01]  /*64f0*/  MOV R0, UR37 ;  /* 0x0000002500007c02 */ /* 0x000fe20008000f00 */
[----:B------:R-:W-:Y:S03]  /*6500*/  UIADD3 UR51, UPT, UPT, UR51, 0x1, URZ ;  /* 0x0000000133337890 */ /* 0x000fe6000fffe0ff */
[----:B------:R-:W-:Y:S01]  /*6510*/  @P1 LEA R5, R5, UR48, 0x3 ;  /* 0x0000003005051c11 */ /* 0x000fe2000f8e18ff */
[----:B------:R-:W-:Y:S04]  /*6520*/  UISETP.NE.AND UP0, UPT, UR51, 0x4, UPT ;  /* 0x000000043300788c */ /* 0x000fe8000bf05270 */
[----:B------:R-:W-:Y:S01]  /*6530*/  @P1 VIADD R5, R5, 0xa0 ;  /* 0x000000a005051836 */ /* 0x000fe20000000000 */
[----:B------:R-:W-:Y:S04]  /*6540*/  USEL UR51, UR51, URZ, UP0 ;  /* 0x000000ff33337287 */ /* 0x000fe80008000000 */
[----:B------:R-:W-:Y:S04]  /*6550*/  @P1 PRMT R0, R0, 0x654, R5 ;  /* 0x0000065400001816 */ /* 0x000fe80000000005 */
[----:B------:R2:W-:Y:S04]  /*6560*/  @P1 SYNCS.ARRIVE.TRANS64.RED.A1T0 RZ, [R0+URZ], RZ ;  /* 0x000000ff00ff19a7 */ /* 0x0005e800081004ff */
.L_x_104:
[----:B------:R-:W4:Y:S01]  /*6570*/  @P1 SYNCS.PHASECHK.TRANS64.TRYWAIT P0, [R3+URZ+0x80], R2 ;  /* 0x00008002030015a7 */ /* 0x000f2200080011ff */
[----:B------:R-:W-:Y:S01]  /*6580*/  BSSY B1, `(.L_x_105) ;  /* 0x0000013000017945 */ /* 0x000fe20003800000 */
[----:B----4-:R-:W-:Y:S03]  /*6590*/  @P1 SEL R81, RZ, 0x1, !P0 ;  /* 0x00000001ff511807 */ /* 0x010fe60004000000 */
[----:B------:R-:W-:Y:S05]  /*65a0*/  @!P1 BRA `(.L_x_106) ;  /* 0x0000000000409947 */ /* 0x000fea0003800000 */
[----:B------:R-:W-:Y:S01]  /*65b0*/  ISETP.NE.AND P1, PT, R82, RZ, PT ;  /* 0x000000ff5200720c */ /* 0x000fe20003f25270 */
[----:B------:R-:W-:Y:S01]  /*65c0*/  BSSY B0, `(.L_x_107) ;  /* 0x0000009000007945 */ /* 0x000fe20003800000 */
[----:B------:R-:W-:Y:S11]  /*65d0*/  ISETP.NE.AND P0, PT, R81, RZ, PT ;  /* 0x000000ff5100720c */ /* 0x000ff60003f05270 */
[----:B------:R-:W-:Y:S05]  /*65e0*/  @P1 IMAD R4, R39, 0x1000, R80 ;  /* 0x0000100027041824 */ /* 0x000fea00078e0250 */
[----:B------:R-:W-:Y:S05]  /*65f0*/  @P1 IADD3 R2, PT, PT, R4, UR48, RZ ;  /* 0x0000003004021c10 */ /* 0x000fea000fffe0ff */
[----:B------:R-:W-:Y:S01]  /*6600*/  @P1 IMAD.IADD R2, R71, 0x1, R2 ;  /* 0x0000000147021824 */ /* 0x000fe200078e0202 */
[----:B------:R-:W-:Y:S06]  /*6610*/  @P0 BRA `(.L_x_108) ;  /* 0x00000000000c0947 */ /* 0x000fec0003800000 */
[----:B--2---:R-:W-:Y:S04]  /*6620*/  SHF.L.U32 R0, R70, 0x1f, RZ ;  /* 0x0000001f46007819 */ /* 0x004fe800000006ff */
[----:B------:R-:W2:Y:S02]  /*6630*/  SYNCS.PHASECHK.TRANS64.TRYWAIT P0, [R3+URZ+0x80], R0 ;  /* 0x00008000030075a7 */ /* 0x000ea400080011ff */
[----:B--2---:R-:W-:Y:S05]  /*6640*/  @!P0 BRA `(.L_x_109) ;  /* 0x0000002400f08947 */ /* 0x004fea0003800000 */
.L_x_108:
[----:B------:R-:W-:Y:S05]  /*6650*/  BSYNC B0 ;  /* 0x0000000000007941 */ /* 0x000fea0003800000 */
.L_x_107:
[----:B------:R-:W-:Y:S02]  /*6660*/  ISETP.NE.AND P0, PT, R82, RZ, PT ;  /* 0x000000ff5200720c */ /* 0x000fe40003f05270 */
[----:B------:R-:W-:Y:S11]  /*6670*/  IADD3 R39, PT, PT, R39, 0x1, RZ ;  /* 0x0000000127277810 */ /* 0x000ff60007ffe0ff */
[----:B------:R-:W-:Y:S05]  /*6680*/  @P0 WARPSYNC.ALL ;  /* 0x0000000000000948 */ /* 0x000fea0003800000 */
[----:B------:R4:W1:Y:S04]  /*6690*/  @P0 LDSM.16.M88.4 R40, [R4+UR48+0x200] ;  /* 0x000200300428083b */ /* 0x0008680008000200 */
[----:B------:R4:W1:Y:S02]  /*66a0*/  @P0 LDSM.16.M88.4 R48, [R2+0x200] ;  /* 0x000200000230083b */ /* 0x0008640000000200 */
.L_x_106:
[----:B------:R-:W-:Y:S05]  /*66b0*/  BSYNC B1 ;  /* 0x0000000000017941 */ /* 0x000fea0003800000 */
.L_x_105:
[----:B--2---:R-:W-:Y:S05]  /*66c0*/  VIADD R0, R34, 0x20 ;  /* 0x0000002022007836 */ /* 0x004fea0000000000 */
[----:B------:R-:W-:Y:S04]  /*66d0*/  SHF.R.U32.HI R0, RZ, 0x15, R0 ;  /* 0x00000015ff007819 */ /* 0x000fe80000011600 */
[----:B------:R-:W-:Y:S11]  /*66e0*/  LOP3.LUT P0, RZ, R0, 0x3, R65, 0x48, !PT ;  /* 0x0000000300ff7812 */ /* 0x000ff60007804841 */
[----:B------:R-:W-:Y:S02]  /*66f0*/  @!UPT UIADD3 URZ, UPT, UPT, URZ, URZ, URZ ;  /* 0x000000fffffff290 */ /* 0x000fe4000fffe0ff */
[----:B------:R-:W-:Y:S05]  /*6700*/  @!P0 BRA `(.L_x_110) ;  /* 0x0000000000408947 */ /* 0x000fea0003800000 */
[----:B------:R-:W2:Y:S01]  /*6710*/  LDCU.64 UR8, c[0x4][0x70] ;  /* 0x01000e00ff0877ac */ /* 0x000ea20008000a00 */
[----:B------:R-:W-:Y:S01]  /*6720*/  MOV R3, 0x0 ;  /* 0x0000000000037802 */ /* 0x000fe20000000f00 */
[----:B------:R-:W-:Y:S02]  /*6730*/  HFMA2 R12, -RZ, RZ, 0, 5.9604644775390625e-08 ;  /* 0x00000001ff0c7431 */ /* 0x000fe400000001ff */
[----:B------:R-:W-:Y:S02]  /*6740*/  IMAD.MOV.U32 R8, RZ, RZ, 0x192 ;  /* 0x00000192ff087424 */ /* 0x000fe400078e00ff */
[----:B------:R-:W-:Y:S01]  /*6750*/  IMAD.MOV.U32 R13, RZ, RZ, RZ ;  /* 0x000000ffff0d7224 */ /* 0x000fe200078e00ff */
[----:B------:R-:W5:Y:S01]  /*6760*/  LDCU.64 UR6, c[0x4][0x78] ;  /* 0x01000f00ff0677ac */ /* 0x000f620008000a00 */
[----:B----4-:R-:W4:Y:S01]  /*6770*/  LDC.64 R2, c[0x4][R3] ;  /* 0x0100000003027b82 */ /* 0x010f220000000a00 */
[----:B------:R-:W3:Y:S01]  /*6780*/  LDCU.64 UR4, c[0x4][0x10] ;  /* 0x01000200ff0477ac */ /* 0x000ee20008000a00 */
[----:B--2---:R-:W-:Y:S01]  /*6790*/  MOV R5, UR9 ;  /* 0x0000000900057c02 */ /* 0x004fe20008000f00 */
[----:B------:R-:W-:Y:S01]  /*67a0*/  IMAD.U32 R4, RZ, RZ, UR8 ;  /* 0x00000008ff047e24 */ /* 0x000fe2000f8e00ff */
[----:B-----5:R-:W-:Y:S01]  /*67b0*/  MOV R7, UR7 ;  /* 0x0000000700077c02 */ /* 0x020fe20008000f00 */
[----:B------:R-:W-:Y:S01]  /*67c0*/  IMAD.U32 R6, RZ, RZ, UR6 ;  /* 0x00000006ff067e24 */ /* 0x000fe2000f8e00ff */
[----:B---3--:R-:W-:Y:S01]  /*67d0*/  MOV R11, UR5 ;  /* 0x00000005000b7c02 */ /* 0x008fe20008000f00 */
[----:B------:R-:W-:Y:S02]  /*67e0*/  IMAD.U32 R10, RZ, RZ, UR4 ;  /* 0x00000004ff0a7e24 */ /* 0x000fe4000f8e00ff */
[----:B------:R-:W-:Y:S07]  /*67f0*/  LEPC R20, `(.L_x_110) ;  /* 0x000000001014794e */ /* 0x000fee0000000000 */
[----:B-1--4-:R-:W-:Y:S05]  /*6800*/  CALL.ABS.NOINC R2 ;  /* 0x0000000002007343 */ /* 0x012fea0003c00000 */
.L_x_110:
[----:B------:R-:W-:Y:S01]  /*6810*/  ISETP.NE.AND P6, PT, R76, RZ, PT ;  /* 0x000000ff4c00720c */ /* 0x000fe20003fc5270 */
[----:B------:R-:W-:Y:S05]  /*6820*/  WARPSYNC.ALL ;  /* 0x0000000000007948 */ /* 0x000fea0003800000 */
[----:B------:R-:W-:Y:S01]  /*6830*/  R2UR UR4, R34 ;  /* 0x00000000220472ca */ /* 0x000fe200000e0000 */
[--C-:B-1----:R-:W-:Y:S01]  /*6840*/  HADD2.F32 R20, -RZ, R40.reuse.H0_H0 ;  /* 0x20000028ff147230 */ /* 0x102fe20000004100 */
[----:B------:R-:W-:Y:S01]  /*6850*/  ISETP.NE.AND P0, PT, R72, RZ, PT ;  /* 0x000000ff4800720c */ /* 0x000fe20003f05270 */
[----:B------:R-:W-:Y:S01]  /*6860*/  HADD2.F32 R21, -RZ, R40.H1_H1 ;  /* 0x30000028ff157230 */ /* 0x000fe20000004100 */
[----:B------:R-:W-:Y:S01]  /*6870*/  MOV R38, UR51 ;  /* 0x0000003300267c02 */ /* 0x000fe20008000f00 */
[--C-:B------:R-:W-:Y:S01]  /*6880*/  HADD2.F32 R36, -RZ, R41.reuse.H1_H1 ;  /* 0x30000029ff247230 */ /* 0x100fe20000004100 */
[----:B------:R-:W-:Y:S01]  /*6890*/  MOV R83, UR37 ;  /* 0x0000002500537c02 */ /* 0x000fe20008000f00 */
[----:B------:R-:W-:Y:S01]  /*68a0*/  HADD2.F32 R37, -RZ, R48.H0_H0 ;  /* 0x20000030ff257230 */ /* 0x000fe20000004100 */
[----:B------:R-:W-:Y:S01]  /*68b0*/  @P6 LEA R38, R38, UR48, 0x3 ;  /* 0x0000003026266c11 */ /* 0x000fe2000f8e18ff */
[----:B------:R-:W-:Y:S01]  /*68c0*/  BSSY.RECONVERGENT B0, `(.L_x_111) ;  /* 0x000004d000007945 */ /* 0x000fe20003800200 */
[----:B------:R-:W-:Y:S02]  /*68d0*/  @P6 SHF.L.U32 R88, R70, 0x1f, RZ ;  /* 0x0000001f46586819 */ /* 0x000fe400000006ff */
[----:B------:R-:W-:Y:S01]  /*68e0*/  @P6 IADD3 R38, PT, PT, R38, 0xa0, RZ ;  /* 0x000000a026266810 */ /* 0x000fe20007ffe0ff */
[----:B----4-:R-:W1:Y:S03]  /*68f0*/  LDTM.16dp256bit.x4 R4, tmem[UR4+0x20] ;  /* 0x00002004000479ee */ /* 0x010e660008120000 */
[----:B------:R-:W-:Y:S02]  /*6900*/  @P6 PRMT R38, R83, 0x654, R38 ;  /* 0x0000065453266816 */ /* 0x000fe40000000026 */
[----:B------:R-:W-:Y:S01]  /*6910*/  LEA R83, R39, UR48, 0x3 ;  /* 0x0000003027537c11 */ /* 0x000fe2000f8e18ff */
[C---:B-1----:R-:W-:Y:S01]  /*6920*/  FMUL R0, R33.reuse, R4 ;  /* 0x0000000421007220 */ /* 0x042fe20000400000 */
[C---:B------:R-:W-:Y:S01]  /*6930*/  FMUL R2, R33.reuse, R5 ;  /* 0x0000000521027220 */ /* 0x040fe20000400000 */
[C---:B------:R-:W-:Y:S01]  /*6940*/  FMUL R3, R33.reuse, R6 ;  /* 0x0000000621037220 */ /* 0x040fe20000400000 */
[----:B------:R-:W-:Y:S01]  /*6950*/  FMUL R7, R33, R7 ;  /* 0x0000000721077220 */ /* 0x000fe20000400000 */
[C---:B------:R-:W-:Y:S01]  /*6960*/  FFMA R0, R35.reuse, R20, R0 ;  /* 0x0000001423007223 */ /* 0x040fe20000000000 */
[----:B------:R-:W-:Y:S02]  /*6970*/  HADD2.F32 R20, -RZ, R41.H0_H0 ;  /* 0x20000029ff147230 */ /* 0x000fe40000004100 */
[----:B------:R-:W-:Y:S01]  /*6980*/  FFMA R2, R35, R21, R2 ;  /* 0x0000001523027223 */ /* 0x000fe20000000002 */
[C---:B------:R-:W-:Y:S01]  /*6990*/  FMUL R4, R33.reuse, R8 ;  /* 0x0000000821047220 */ /* 0x040fe20000400000 */
[----:B------:R-:W-:Y:S01]  /*69a0*/  FMUL R5, R33, R9 ;  /* 0x0000000921057220 */ /* 0x000fe20000400000 */
[--C-:B------:R-:W-:Y:S02]  /*69b0*/  HADD2.F32 R21, -RZ, R43.reuse.H0_H0 ;  /* 0x2000002bff157230 */ /* 0x100fe40000004100 */
[C---:B------:R-:W-:Y:S01]  /*69c0*/  FFMA R3, R35.reuse, R20, R3 ;  /* 0x0000001423037223 */ /* 0x040fe20000000003 */
[--C-:B------:R-:W-:Y:S01]  /*69d0*/  HADD2.F32 R20, -RZ, R42.reuse.H0_H0 ;  /* 0x2000002aff147230 */ /* 0x100fe20000004100 */
[----:B------:R-:W-:Y:S01]  /*69e0*/  F2FP.F16.F32.PACK_AB R44, R2, R0 ;  /* 0x00000000022c723e */ /* 0x000fe200000000ff */
[----:B------:R-:W-:Y:S01]  /*69f0*/  FFMA R7, R35, R36, R7 ;  /* 0x0000002423077223 */ /* 0x000fe20000000007 */
[----:B------:R-:W-:Y:S01]  /*6a00*/  FMUL R6, R33, R10 ;  /* 0x0000000a21067220 */ /* 0x000fe20000400000 */
[----:B------:R-:W-:Y:S02]  /*6a10*/  HADD2.F32 R36, -RZ, R43.H1_H1 ;  /* 0x3000002bff247230 */ /* 0x000fe40000004100 */
[----:B------:R-:W-:Y:S01]  /*6a20*/  FFMA R4, R35, R20, R4 ;  /* 0x0000001423047223 */ /* 0x000fe20000000004 */
[----:B------:R-:W-:Y:S01]  /*6a30*/  HADD2.F32 R20, -RZ, R42.H1_H1 ;  /* 0x3000002aff147230 */ /* 0x000fe20000004100 */
[----:B------:R-:W-:Y:S01]  /*6a40*/  F2FP.F16.F32.PACK_AB R45, R7, R3 ;  /* 0x00000003072d723e */ /* 0x000fe200000000ff */
[C---:B------:R-:W-:Y:S01]  /*6a50*/  FMUL R11, R33.reuse, R11 ;  /* 0x0000000b210b7220 */ /* 0x040fe20000400000 */
[C---:B------:R-:W-:Y:S01]  /*6a60*/  FMUL R8, R33.reuse, R12 ;  /* 0x0000000c21087220 */ /* 0x040fe20000400000 */
[----:B------:R-:W-:Y:S01]  /*6a70*/  FMUL R9, R33, R13 ;  /* 0x0000000d21097220 */ /* 0x000fe20000400000 */
[C---:B------:R-:W-:Y:S01]  /*6a80*/  FFMA R5, R35.reuse, R20, R5 ;  /* 0x0000001423057223 */ /* 0x040fe20000000005 */
[----:B------:R-:W-:Y:S02]  /*6a90*/  HADD2.F32 R20, -RZ, R48.H1_H1 ;  /* 0x30000030ff147230 */ /* 0x000fe40000004100 */
[C---:B------:R-:W-:Y:S01]  /*6aa0*/  FFMA R6, R35.reuse, R21, R6 ;  /* 0x0000001523067223 */ /* 0x040fe20000000006 */
[C---:B------:R-:W-:Y:S01]  /*6ab0*/  FFMA R11, R35.reuse, R36, R11 ;  /* 0x00000024230b7223 */ /* 0x040fe2000000000b */
[C---:B------:R-:W-:Y:S01]  /*6ac0*/  FFMA R8, R35.reuse, R37, R8 ;  /* 0x0000002523087223 */ /* 0x040fe20000000008 */
[--C-:B------:R-:W-:Y:S02]  /*6ad0*/  HADD2.F32 R21, -RZ, R49.reuse.H0_H0 ;  /* 0x20000031ff157230 */ /* 0x100fe40000004100 */
[----:B------:R-:W-:Y:S01]  /*6ae0*/  FFMA R9, R35, R20, R9 ;  /* 0x0000001423097223 */ /* 0x000fe20000000009 */
[C---:B------:R-:W-:Y:S01]  /*6af0*/  FMUL R10, R33.reuse, R14 ;  /* 0x0000000e210a7220 */ /* 0x040fe20000400000 */
[----:B------:R-:W-:Y:S02]  /*6b00*/  HADD2.F32 R20, -RZ, R49.H1_H1 ;  /* 0x30000031ff147230 */ /* 0x000fe40000004100 */
[C---:B------:R-:W-:Y:S01]  /*6b10*/  FMUL R15, R33.reuse, R15 ;  /* 0x0000000f210f7220 */ /* 0x040fe20000400000 */
[----:B------:R-:W-:Y:S01]  /*6b20*/  FMUL R12, R33, R16 ;  /* 0x00000010210c7220 */ /* 0x000fe20000400000 */
[C---:B------:R-:W-:Y:S01]  /*6b30*/  FFMA R10, R35.reuse, R21, R10 ;  /* 0x00000015230a7223 */ /* 0x040fe2000000000a */
[--C-:B------:R-:W-:Y:S02]  /*6b40*/  HADD2.F32 R21, -RZ, R50.reuse.H0_H0 ;  /* 0x20000032ff157230 */ /* 0x100fe40000004100 */
[----:B------:R-:W-:Y:S01]  /*6b50*/  FFMA R15, R35, R20, R15 ;  /* 0x00000014230f7223 */ /* 0x000fe2000000000f */
[----:B------:R-:W-:Y:S02]  /*6b60*/  HADD2.F32 R20, -RZ, R50.H1_H1 ;  /* 0x30000032ff147230 */ /* 0x000fe40000004100 */
[C---:B------:R-:W-:Y:S01]  /*6b70*/  FMUL R13, R33.reuse, R17 ;  /* 0x00000011210d7220 */ /* 0x040fe20000400000 */
[--C-:B------:R-:W-:Y:S02]  /*6b80*/  HADD2.F32 R37, -RZ, R51.reuse.H0_H0 ;  /* 0x20000033ff257230 */ /* 0x100fe40000004100 */
[C---:B------:R-:W-:Y:S01]  /*6b90*/  FMUL R14, R33.reuse, R18 ;  /* 0x00000012210e7220 */ /* 0x040fe20000400000 */
[----:B------:R-:W-:Y:S02]  /*6ba0*/  HADD2.F32 R36, -RZ, R51.H1_H1 ;  /* 0x30000033ff247230 */ /* 0x000fe40000004100 */
        /* <DEDUP_REMOVED lines=21> */
[----:B------:R-:W-:Y:S02]  /*6d00*/  UIADD3 UR8, UP0, UPT, UR52, 0x680, URZ ;  /* 0x0000068034087890 */ /* 0x000fe4000ff1e0ff */
[----:B------:R-:W-:Y:S02]  /*6d10*/  UIADD3 UR5, UPT, UPT, UR41, 0x20, URZ ;  /* 0x0000002029057890 */ /* 0x000fe4000fffe0ff */
[----:B------:R-:W-:Y:S02]  /*6d20*/  UIADD3 UR4, UPT, UPT, UR48, 0x1200, URZ ;  /* 0x0000120030047890 */ /* 0x000fe4000fffe0ff */
[----:B------:R-:W-:Y:S01]  /*6d30*/  UIADD3.X UR9, UPT, UPT, URZ, UR53, URZ, UP0, !UPT ;  /* 0x00000035ff097290 */ /* 0x000fe200087fe4ff */
[----:B------:R-:W-:Y:S01]  /*6d40*/  UMOV UR6, UR42 ;  /* 0x0000002a00067c82 */ /* 0x000fe20008000000 */
[----:B------:R-:W-:Y:S07]  /*6d50*/  UMOV UR7, UR36 ;  /* 0x0000002400077c82 */ /* 0x000fee0008000000 */
[----:B------:R2:W-:Y:S01]  /*6d60*/  UTMASTG.3D [UR4], [UR8] ;  /* 0x00000004080073b5 */ /* 0x0005e20008010000 */
[----:B------:R0:W-:Y:S01]  /*6d70*/  UTMACMDFLUSH ;  /* 0x00000000000079b7 */ /* 0x0001e20000000000 */
[----:B--2---:R-:W-:Y:S04]  /*6d80*/  DEPBAR.LE SB0, 0x1 ;  /* 0x000080400000791a */ /* 0x004fe80000000000 */
.L_x_112:
[----:B------:R-:W-:Y:S05]  /*6d90*/  BSYNC.RECONVERGENT B0 ;  /* 0x0000000000007941 */ /* 0x000fea0003800200 */
.L_x_111:
[----:B------:R-:W-:Y:S01]  /*6da0*/  BAR.SYNC.DEFER_BLOCKING 0x1, 0x80 ;  /* 0x0042000000007b1d */ /* 0x000fe20000010000 */
[----:B------:R-:W-:Y:S04]  /*6db0*/  UIADD3 UR40, UPT, UPT, UR51, 0x1, URZ ;  /* 0x0000000133287890 */ /* 0x000fe8000fffe0ff */
[----:B------:R-:W-:Y:S04]  /*6dc0*/  UISETP.NE.AND UP0, UPT, UR40, 0x4, UPT ;  /* 0x000000042800788c */ /* 0x000fe8000bf05270 */
[----:B------:R-:W-:Y:S01]  /*6dd0*/  USEL UR40, UR40, URZ, UP0 ;  /* 0x000000ff28287287 */ /* 0x000fe20008000000 */
[----:B------:R2:W-:Y:S01]  /*6de0*/  @P6 SYNCS.ARRIVE.TRANS64.RED.A1T0 RZ, [R38+URZ], RZ ;  /* 0x000000ff26ff69a7 */ /* 0x0005e200081004ff */
[----:B------:R-:W-:Y:S01]  /*6df0*/  BSSY B1, `(.L_x_113) ;  /* 0x0000014000017945 */ /* 0x000fe20003800000 */
[----:B------:R-:W4:Y:S02]  /*6e00*/  @P6 SYNCS.PHASECHK.TRANS64.TRYWAIT P0, [R83+URZ+0x80], R88 ;  /* 0x00008058530065a7 */ /* 0x000f2400080011ff */
[----:B----4-:R-:W-:Y:S01]  /*6e10*/  @P6 SEL R81, RZ, 0x1, !P0 ;  /* 0x00000001ff516807 */ /* 0x010fe20004000000 */
[----:B--2---:R-:W-:Y:S06]  /*6e20*/  @!P6 BRA `(.L_x_114) ;  /* 0x000000000040e947 */ /* 0x004fec0003800000 */
[----:B------:R-:W-:Y:S01]  /*6e30*/  ISETP.NE.AND P1, PT, R82, RZ, PT ;  /* 0x000000ff5200720c */ /* 0x000fe20003f25270 */
[----:B------:R-:W-:Y:S01]  /*6e40*/  BSSY B0, `(.L_x_115) ;  /* 0x0000009000007945 */ /* 0x000fe20003800000 */
[----:B------:R-:W-:Y:S11]  /*6e50*/  ISETP.NE.AND P0, PT, R81, RZ, PT ;  /* 0x000000ff5100720c */ /* 0x000ff60003f05270 */
[----:B------:R-:W-:Y:S05]  /*6e60*/  @P1 IMAD R2, R39, 0x1000, R80 ;  /* 0x0000100027021824 */ /* 0x000fea00078e0250 */
[----:B------:R-:W-:Y:S05]  /*6e70*/  @P1 IADD3 R0, PT, PT, R2, UR48, RZ ;  /* 0x0000003002001c10 */ /* 0x000fea000fffe0ff */
[----:B------:R-:W-:Y:S01]  /*6e80*/  @P1 IMAD.IADD R0, R71, 0x1, R0 ;  /* 0x0000000147001824 */ /* 0x000fe200078e0200 */
[----:B------:R-:W-:Y:S06]  /*6e90*/  @P0 BRA `(.L_x_116) ;  /* 0x00000000000c0947 */ /* 0x000fec0003800000 */
[----:B------:R-:W-:Y:S04]  /*6ea0*/  SHF.L.U32 R4, R70, 0x1f, RZ ;  /* 0x0000001f46047819 */ /* 0x000fe800000006ff */
[----:B------:R-:W2:Y:S02]  /*6eb0*/  SYNCS.PHASECHK.TRANS64.TRYWAIT P0, [R83+URZ+0x80], R4 ;  /* 0x00008004530075a7 */ /* 0x000ea400080011ff */
[----:B--2---:R-:W-:Y:S05]  /*6ec0*/  @!P0 BRA `(.L_x_117) ;  /* 0x0000001c00e48947 */ /* 0x004fea0003800000 */
.L_x_116:
[----:B------:R-:W-:Y:S05]  /*6ed0*/  BSYNC B0 ;  /* 0x0000000000007941 */ /* 0x000fea0003800000 */
.L_x_115:
[----:B------:R-:W-:Y:S02]  /*6ee0*/  ISETP.NE.AND P0, PT, R82, RZ, PT ;  /* 0x000000ff5200720c */ /* 0x000fe40003f05270 */
[----:B------:R-:W-:Y:S11]  /*6ef0*/  IADD3 R39, PT, PT, R39, 0x1, RZ ;  /* 0x0000000127277810 */ /* 0x000ff60007ffe0ff */
[----:B------:R-:W-:Y:S05]  /*6f00*/  @P0 WARPSYNC.ALL ;  /* 0x0000000000000948 */ /* 0x000fea0003800000 */
[----:B------:R4:W1:Y:S04]  /*6f10*/  @P0 LDSM.16.M88.4 R40, [R2+UR48+0x200] ;  /* 0x000200300228083b */ /* 0x0008680008000200 */
[----:B------:R4:W1:Y:S02]  /*6f20*/  @P0 LDSM.16.M88.4 R48, [R0+0x200] ;  /* 0x000200000030083b */ /* 0x0008640000000200 */
.L_x_114:
[----:B------:R-:W-:Y:S05]  /*6f30*/  BSYNC B1 ;  /* 0x0000000000017941 */ /* 0x000fea0003800000 */
.L_x_113:
[----:B----4-:R-:W-:Y:S05]  /*6f40*/  VIADD R0, R34, 0x40 ;  /* 0x0000004022007836 */ /* 0x010fea0000000000 */
[----:B------:R-:W-:Y:S04]  /*6f50*/  SHF.R.U32.HI R0, RZ, 0x15, R0 ;  /* 0x00000015ff007819 */ /* 0x000fe80000011600 */
[----:B------:R-:W-:Y:S11]  /*6f60*/  LOP3.LUT P0, RZ, R0, 0x3, R65, 0x48, !PT ;  /* 0x0000000300ff7812 */ /* 0x000ff60007804841 */
[----:B------:R-:W-:Y:S02]  /*6f70*/  @!UPT UIADD3 URZ, UPT, UPT, URZ, URZ, URZ ;  /* 0x000000fffffff290 */ /* 0x000fe4000fffe0ff */
        /* <DEDUP_REMOVED lines=8> */
[----:B------:R-:W3:Y:S01]  /*7000*/  LDCU.64 UR4, c[0x4][0x10] ;  /* 0x01000200ff0477ac */ /* 0x000ee20008000a00 */
[----:B----4-:R-:W-:Y:S01]  /*7010*/  MOV R5, UR9 ;  /* 0x0000000900057c02 */ /* 0x010fe20008000f00 */
[----:B--2---:R-:W-:Y:S01]  /*7020*/  IMAD.U32 R4, RZ, RZ, UR8 ;  /* 0x00000008ff047e24 */ /* 0x004fe2000f8e00ff */
[----:B-----5:R-:W-:Y:S01]  /*7030*/  MOV R7, UR7 ;  /* 0x0000000700077c02 */ /* 0x020fe20008000f00 */
[----:B------:R-:W-:Y:S01]  /*7040*/  IMAD.U32 R6, RZ, RZ, UR6 ;  /* 0x00000006ff067e24 */ /* 0x000fe2000f8e00ff */
[----:B---3--:R-:W-:Y:S01]  /*7050*/  MOV R11, UR5 ;  /* 0x00000005000b7c02 */ /* 0x008fe20008000f00 */
[----:B------:R-:W-:Y:S02]  /*7060*/  IMAD.U32 R10, RZ, RZ, UR4 ;  /* 0x00000004ff0a7e24 */ /* 0x000fe4000f8e00ff */
[----:B------:R-:W-:Y:S07]  /*7070*/  LEPC R20, `(.L_x_118) ;  /* 0x000000001014794e */ /* 0x000fee0000000000 */
[----:B-1----:R-:W-:Y:S05]  /*7080*/  CALL.ABS.NOINC R2 ;  /* 0x0000000002007343 */ /* 0x002fea0003c00000 */
.L_x_118:
        /* <DEDUP_REMOVED lines=8> */
[----:B--2---:R-:W-:Y:S01]  /*7110*/  MOV R83, UR37 ;  /* 0x0000002500537c02 */ /* 0x004fe20008000f00 */
[----:B------:R-:W-:Y:S01]  /*7120*/  HADD2.F32 R37, -RZ, R48.H0_H0 ;  /* 0x20000030ff257230 */ /* 0x000fe20000004100 */
[----:B------:R-:W-:Y:S01]  /*7130*/  @P6 LEA R38, R38, UR48, 0x3 ;  /* 0x0000003026266c11 */ /* 0x000fe2000f8e18ff */
[----:B------:R-:W-:Y:S01]  /*7140*/  BSSY.RECONVERGENT B0, `(.L_x_119) ;  /* 0x000004d000007945 */ /* 0x000fe20003800200 */
[----:B------:R-:W-:Y:S02]  /*7150*/  LEA R88, R39, UR48, 0x3 ;  /* 0x0000003027587c11 */ /* 0x000fe4000f8e18ff */
[----:B------:R-:W-:Y:S01]  /*7160*/  @P6 IADD3 R38, PT, PT, R38, 0xa0, RZ ;  /* 0x000000a026266810 */ /* 0x000fe20007ffe0ff */
[----:B------:R-:W1:Y:S03]  /*7170*/  LDTM.16dp256bit.x4 R4, tmem[UR4+0x40] ;  /* 0x00004004000479ee */ /* 0x000e660008120000 */
[----:B------:R-:W-:Y:S02]  /*7180*/  @P6 PRMT R38, R83, 0x654, R38 ;  /* 0x0000065453266816 */ /* 0x000fe40000000026 */
[----:B------:R-:W-:Y:S01]  /*7190*/  @P6 SHF.L.U32 R83, R70, 0x1f, RZ ;  /* 0x0000001f46536819 */ /* 0x000fe200000006ff */
        /* <DEDUP_REMOVED lines=71> */
.L_x_120:
[----:B------:R-:W-:Y:S05]  /*7610*/  BSYNC.RECONVERGENT B0 ;  /* 0x0000000000007941 */ /* 0x000fea0003800200 */
.L_x_119:
        /* <DEDUP_REMOVED lines=19> */
.L_x_124:
[----:B------:R-:W-:Y:S05]  /*7750*/  BSYNC B0 ;  /* 0x0000000000007941 */ /* 0x000fea0003800000 */
.L_x_123:
[----:B------:R-:W-:Y:S11]  /*7760*/  ISETP.NE.AND P0, PT, R82, RZ, PT ;  /* 0x000000ff5200720c */ /* 0x000ff60003f05270 */
[----:B------:R-:W-:Y:S02]  /*7770*/  @!UPT UIADD3 URZ, UPT, UPT, URZ, URZ, URZ ;  /* 0x000000fffffff290 */ /* 0x000fe4000fffe0ff */
[----:B------:R-:W-:Y:S05]  /*7780*/  @P0 WARPSYNC.ALL ;  /* 0x0000000000000948 */ /* 0x000fea0003800000 */
[----:B------:R4:W1:Y:S04]  /*7790*/  @P0 LDSM.16.M88.4 R40, [R39+UR48+0x200] ;  /* 0x000200302728083b */ /* 0x0008680008000200 */
[----:B------:R4:W1:Y:S02]  /*77a0*/  @P0 LDSM.16.M88.4 R48, [R0+0x200] ;  /* 0x000200000030083b */ /* 0x0008640000000200 */
.L_x_122:
[----:B------:R-:W-:Y:S05]  /*77b0*/  BSYNC B1 ;  /* 0x0000000000017941 */ /* 0x000fea0003800000 */
.L_x_121:
[----:B----4-:R-:W-:Y:S05]  /*77c0*/  VIADD R0, R34, 0x60 ;  /* 0x0000006022007836 */ /* 0x010fea0000000000 */
[----:B------:R-:W-:Y:S04]  /*77d0*/  SHF.R.U32.HI R0, RZ, 0x15, R0 ;  /* 0x00000015ff007819 */ /* 0x000fe80000011600 */
[----:B------:R-:W-:Y:S11]  /*77e0*/  LOP3.LUT P0, RZ, R0, 0x3, R65, 0x48, !PT ;  /* 0x0000000300ff7812 */ /* 0x000ff60007804841 */
[----:B------:R-:W-:Y:S02]  /*77f0*/  @!UPT UIADD3 URZ, UPT, UPT, URZ, URZ, URZ ;  /* 0x000000fffffff290 */ /* 0x000fe4000fffe0ff */
[----:B------:R-:W-:Y:S05]  /*7800*/  @!P0 BRA `(.L_x_126) ;  /* 0x0000000000408947 */ /* 0x000fea0003800000 */
[----:B------:R-:W4:Y:S01]  /*7810*/  LDCU.64 UR8, c[0x4][0x70] ;  /* 0x01000e00ff0877ac */ /* 0x000f220008000a00 */
[----:B--2---:R-:W-:Y:S01]  /*7820*/  MOV R3, 0x0 ;  /* 0x0000000000037802 */ /* 0x004fe20000000f00 */
[----:B------:R-:W-:Y:S02]  /*7830*/  HFMA2 R12, -RZ, RZ, 0, 5.9604644775390625e-08 ;  /* 0x00000001ff0c7431 */ /* 0x000fe400000001ff */
[----:B------:R-:W-:Y:S02]  /*7840*/  IMAD.MOV.U32 R8, RZ, RZ, 0x192 ;  /* 0x00000192ff087424 */ /* 0x000fe400078e00ff */
[----:B------:R-:W-:Y:S01]  /*7850*/  IMAD.MOV.U32 R13, RZ, RZ, RZ ;  /* 0x000000ffff0d7224 */ /* 0x000fe200078e00ff */
[----:B------:R-:W2:Y:S01]  /*7860*/  LDCU.64 UR6, c[0x4][0x78] ;  /* 0x01000f00ff0677ac */ /* 0x000ea20008000a00 */
[----:B------:R-:W1:Y:S01]  /*7870*/  LDC.64 R2, c[0x4][R3] ;  /* 0x0100000003027b82 */ /* 0x000e620000000a00 */
[----:B------:R-:W5:Y:S01]  /*7880*/  LDCU.64 UR4, c[0x4][0x10] ;  /* 0x01000200ff0477ac */ /* 0x000f620008000a00 */
[----:B----4-:R-:W-:Y:S01]  /*7890*/  MOV R5, UR9 ;  /* 0x0000000900057c02 */ /* 0x010fe20008000f00 */
[----:B------:R-:W-:Y:S01]  /*78a0*/  IMAD.U32 R4, RZ, RZ, UR8 ;  /* 0x00000008ff047e24 */ /* 0x000fe2000f8e00ff */
[----:B--2---:R-:W-:Y:S01]  /*78b0*/  MOV R7, UR7 ;  /* 0x0000000700077c02 */ /* 0x004fe20008000f00 */
[----:B------:R-:W-:Y:S01]  /*78c0*/  IMAD.U32 R6, RZ, RZ, UR6 ;  /* 0x00000006ff067e24 */ /* 0x000fe2000f8e00ff */
[----:B-----5:R-:W-:Y:S01]  /*78d0*/  MOV R11, UR5 ;  /* 0x00000005000b7c02 */ /* 0x020fe20008000f00 */
[----:B------:R-:W-:Y:S02]  /*78e0*/  IMAD.U32 R10, RZ, RZ, UR4 ;  /* 0x00000004ff0a7e24 */ /* 0x000fe4000f8e00ff */
[----:B------:R-:W-:Y:S07]  /*78f0*/  LEPC R20, `(.L_x_126) ;  /* 0x000000001014794e */ /* 0x000fee0000000000 */
[----:B-1-3--:R-:W-:Y:S05]  /*7900*/  CALL.ABS.NOINC R2 ;  /* 0x0000000002007343 */ /* 0x00afea0003c00000 */
.L_x_126:
[----:B------:R-:W-:Y:S01]  /*7910*/  ISETP.NE.AND P0, PT, R72, RZ, PT ;  /* 0x000000ff4800720c */ /* 0x000fe20003f05270 */
[----:B------:R-:W-:Y:S05]  /*7920*/  WARPSYNC.ALL ;  /* 0x0000000000007948 */ /* 0x000fea0003800000 */
[----:B------:R-:W-:Y:S01]  /*7930*/  R2UR UR4, R34 ;  /* 0x00000000220472ca */ /* 0x000fe200000e0000 */
[--C-:B-1----:R-:W-:Y:S01]  /*7940*/  HADD2.F32 R20, -RZ, R40.reuse.H0_H0 ;  /* 0x20000028ff147230 */ /* 0x102fe20000004100 */
[----:B------:R-:W-:Y:S01]  /*7950*/  R2UR UR5, R79 ;  /* 0x000000004f0572ca */ /* 0x000fe200000e0000 */
[----:B------:R-:W-:Y:S01]  /*7960*/  HADD2.F32 R36, -RZ, R40.H1_H1 ;  /* 0x30000028ff247230 */ /* 0x000fe20000004100 */
[----:B------:R-:W-:Y:S01]  /*7970*/  BSSY.RECONVERGENT B0, `(.L_x_127) ;  /* 0x000004f000007945 */ /* 0x000fe20003800200 */
[--C-:B------:R-:W-:Y:S02]  /*7980*/  HADD2.F32 R21, -RZ, R41.reuse.H0_H0 ;  /* 0x20000029ff157230 */ /* 0x100fe40000004100 */
[----:B------:R-:W-:Y:S02]  /*7990*/  HADD2.F32 R38, -RZ, R41.H1_H1 ;  /* 0x30000029ff267230 */ /* 0x000fe40000004100 */
[--C-:B------:R-:W-:Y:S02]  /*79a0*/  HADD2.F32 R37, -RZ, R42.reuse.H0_H0 ;  /* 0x2000002aff257230 */ /* 0x100fe40000004100 */
[----:B------:R-:W-:Y:S02]  /*79b0*/  HADD2.F32 R40, -RZ, R42.H1_H1 ;  /* 0x3000002aff287230 */ /* 0x000fe40000004100 */
[----:B------:R-:W1:Y:S01]  /*79c0*/  LDTM.16dp256bit.x4 R4, tmem[UR4+0x60] ;  /* 0x00006004000479ee */ /* 0x000e620008120000 */
[----:B------:R-:W-:Y:S01]  /*79d0*/  NOP ;  /* 0x0000000000007918 */ /* 0x000fe20000000000 */
[----:B------:R-:W-:Y:S01]  /*79e0*/  UIADD3 UR5, UPT, UPT, UR5, 0x110, URZ ;  /* 0x0000011005057890 */ /* 0x000fe2000fffe0ff */
[--C-:B------:R-:W-:Y:S02]  /*79f0*/  HADD2.F32 R39, -RZ, R43.reuse.H0_H0 ;  /* 0x2000002bff277230 */ /* 0x100fe40000004100 */
[----:B------:R-:W-:Y:S01]  /*7a00*/  HADD2.F32 R41, -RZ, R43.H1_H1 ;  /* 0x3000002bff297230 */ /* 0x000fe20000004100 */
[----:B------:R-:W-:Y:S01]  /*7a10*/  UPRMT UR5, UR37, 0x654, UR5 ;  /* 0x0000065425057896 */ /* 0x000fe20008000005 */
[--C-:B------:R-:W-:Y:S02]  /*7a20*/  HADD2.F32 R42, -RZ, R48.reuse.H0_H0 ;  /* 0x20000030ff2a7230 */ /* 0x100fe40000004100 */
[----:B------:R-:W-:Y:S02]  /*7a30*/  HADD2.F32 R43, -RZ, R48.H1_H1 ;  /* 0x30000030ff2b7230 */ /* 0x000fe40000004100 */
[--C-:B------:R-:W-:Y:S02]  /*7a40*/  HADD2.F32 R44, -RZ, R49.reuse.H0_H0 ;  /* 0x20000031ff2c7230 */ /* 0x100fe40000004100 */
[----:B------:R-:W-:Y:S02]  /*7a50*/  HADD2.F32 R46, -RZ, R49.H1_H1 ;  /* 0x30000031ff2e7230 */ /* 0x000fe40000004100 */
[----:B-1----:R-:W-:Y:S01]  /*7a60*/  SYNCS.ARRIVE.TRANS64.RED.A1T0 RZ, [UR5], RZ ;  /* 0x000000ffffff79a7 */ /* 0x002fe20008100405 */
[--C-:B------:R-:W-:Y:S02]  /*7a70*/  HADD2.F32 R45, -RZ, R50.reuse.H0_H0 ;  /* 0x20000032ff2d7230 */ /* 0x100fe40000004100 */
[----:B------:R-:W-:Y:S02]  /*7a80*/  HADD2.F32 R48, -RZ, R50.H1_H1 ;  /* 0x30000032ff307230 */ /* 0x000fe40000004100 */
[--C-:B------:R-:W-:Y:S02]  /*7a90*/  HADD2.F32 R47, -RZ, R51.reuse.H0_H0 ;  /* 0x20000033ff2f7230 */ /* 0x100fe40000004100 */
[----:B------:R-:W-:Y:S02]  /*7aa0*/  HADD2.F32 R50, -RZ, R51.H1_H1 ;  /* 0x30000033ff327230 */ /* 0x000fe40000004100 */
[C---:B------:R-:W-:Y:S01]  /*7ab0*/  FMUL R4, R33.reuse, R4 ;  /* 0x0000000421047220 */ /* 0x040fe20000400000 */
[C---:B------:R-:W-:Y:S01]  /*7ac0*/  FMUL R5, R33.reuse, R5 ;  /* 0x0000000521057220 */ /* 0x040fe20000400000 */
[C---:B------:R-:W-:Y:S01]  /*7ad0*/  FMUL R6, R33.reuse, R6 ;  /* 0x0000000621067220 */ /* 0x040fe20000400000 */
[----:B------:R-:W-:Y:S01]  /*7ae0*/  FMUL R7, R33, R7 ;  /* 0x0000000721077220 */ /* 0x000fe20000400000 */
[C---:B------:R-:W-:Y:S01]  /*7af0*/  FFMA R4, R35.reuse, R20, R4 ;  /* 0x0000001423047223 */ /* 0x040fe20000000004 */
[C---:B------:R-:W-:Y:S01]  /*7b00*/  FFMA R5, R35.reuse, R36, R5 ;  /* 0x0000002423057223 */ /* 0x040fe20000000005 */
[C---:B------:R-:W-:Y:S01]  /*7b10*/  FFMA R6, R35.reuse, R21, R6 ;  /* 0x0000001523067223 */ /* 0x040fe20000000006 */
[----:B------:R-:W-:Y:S01]  /*7b20*/  FFMA R7, R35, R38, R7 ;  /* 0x0000002623077223 */ /* 0x000fe20000000007 */
[C---:B------:R-:W-:Y:S01]  /*7b30*/  FMUL R8, R33.reuse, R8 ;  /* 0x0000000821087220 */ /* 0x040fe20000400000 */
[----:B------:R-:W-:Y:S01]  /*7b40*/  FMUL R9, R33, R9 ;  /* 0x0000000921097220 */ /* 0x000fe20000400000 */
[----:B---3--:R-:W-:Y:S01]  /*7b50*/  F2FP.F16.F32.PACK_AB R80, R5, R4 ;  /* 0x000000040550723e */ /* 0x008fe200000000ff */
[----:B------:R-:W-:Y:S01]  /*7b60*/  FMUL R0, R33, R10 ;  /* 0x0000000a21007220 */ /* 0x000fe20000400000 */
[----:B------:R-:W-:Y:S01]  /*7b70*/  F2FP.F16.F32.PACK_AB R81, R7, R6 ;  /* 0x000000060751723e */ /* 0x000fe200000000ff */
[C---:B------:R-:W-:Y:S01]  /*7b80*/  FFMA R8, R35.reuse, R37, R8 ;  /* 0x0000002523087223 */ /* 0x040fe20000000008 */
[----:B------:R-:W-:Y:S01]  /*7b90*/  FFMA R9, R35, R40, R9 ;  /* 0x0000002823097223 */ /* 0x000fe20000000009 */
[C---:B------:R-:W-:Y:S01]  /*7ba0*/  FMUL R2, R33.reuse, R11 ;  /* 0x0000000b21027220 */ /* 0x040fe20000400000 */
[C---:B--2---:R-:W-:Y:S01]  /*7bb0*/  FMUL R3, R33.reuse, R12 ;  /* 0x0000000c21037220 */ /* 0x044fe20000400000 */
[----:B------:R-:W-:Y:S01]  /*7bc0*/  FMUL R10, R33, R13 ;  /* 0x0000000d210a7220 */ /* 0x000fe20000400000 */
[----:B------:R-:W-:Y:S01]  /*7bd0*/  FFMA R0, R35, R39, R0 ;  /* 0x0000002723007223 */ /* 0x000fe20000000000 */
        /* <DEDUP_REMOVED lines=40> */
.L_x_128:
[----:B------:R-:W-:Y:S05]  /*7e60*/  BSYNC.RECONVERGENT B0 ;  /* 0x0000000000007941 */ /* 0x000fea0003800200 */
.L_x_127:
[----:B------:R-:W-:Y:S01]  /*7e70*/  BAR.SYNC.DEFER_BLOCKING 0x1, 0x80 ;  /* 0x0042000000007b1d */ /* 0x000fe20000010000 */
[----:B------:R-:W-:Y:S01]  /*7e80*/  UISETP.NE.AND UP0, UPT, UR49, -0x4, UPT ;  /* 0xfffffffc3100788c */ /* 0x000fe2000bf05270 */
[----:B------:R-:W-:Y:S08]  /*7e90*/  IADD3 R0, PT, PT, R30, 0x1, RZ ;  /* 0x000000011e007810 */ /* 0x000ff00007ffe0ff */
[----:B------:R-:W-:Y:S05]  /*7ea0*/  BRA.U !UP0, `(.L_x_129) ;  /* 0x0000000108287547 */ /* 0x000fea000b800000 */
[----:B------:R-:W-:Y:S01]  /*7eb0*/  ISETP.NE.AND P0, PT, R76, RZ, PT ;  /* 0x000000ff4c00720c */ /* 0x000fe20003f05270 */
[----:B------:R-:W-:Y:S01]  /*7ec0*/  IMAD.U32 R3, RZ, RZ, UR51 ;  /* 0x00000033ff037e24 */ /* 0x000fe2000f8e00ff */
[----:B------:R-:W-:Y:S01]  /*7ed0*/  UIADD3 UR51, UPT, UPT, UR51, 0x1, URZ ;  /* 0x0000000133337890 */ /* 0x000fe2000fffe0ff */
[----:B------:R-:W-:Y:S03]  /*7ee0*/  IMAD.U32 R2, RZ, RZ, UR37 ;  /* 0x00000025ff027e24 */ /* 0x000fe6000f8e00ff */
[----:B------:R-:W-:Y:S04]  /*7ef0*/  UISETP.NE.AND UP0, UPT, UR51, 0x4, UPT ;  /* 0x000000043300788c */ /* 0x000fe8000bf05270 */
[----:B------:R-:W-:Y:S03]  /*7f00*/  USEL UR51, UR51, URZ, UP0 ;  /* 0x000000ff33337287 */ /* 0x000fe60008000000 */
[----:B------:R-:W-:Y:S05]  /*7f10*/  @P0 LEA R3, R3, UR48, 0x3 ;  /* 0x0000003003030c11 */ /* 0x000fea000f8e18ff */
[----:B------:R-:W-:Y:S05]  /*7f20*/  @P0 VIADD R3, R3, 0xa0 ;  /* 0x000000a003030836 */ /* 0x000fea0000000000 */
[----:B------:R-:W-:Y:S04]  /*7f30*/  @P0 PRMT R2, R2, 0x654, R3 ;  /* 0x0000065402020816 */ /* 0x000fe80000000003 */
[----:B------:R2:W-:Y:S03]  /*7f40*/  @P0 SYNCS.ARRIVE.TRANS64.RED.A1T0 RZ, [R2+URZ], RZ ;  /* 0x000000ff02ff09a7 */ /* 0x0005e600081004ff */
.L_x_129:
[----:B------:R-:W-:Y:S01]  /*7f50*/  ISETP.NE.AND P2, PT, R73, RZ, PT ;  /* 0x000000ff4900720c */ /* 0x000fe20003f45270 */
[----:B------:R-:W-:Y:S01]  /*7f60*/  UIADD3 UR49, UPT, UPT, UR49, 0x4, URZ ;  /* 0x0000000431317890 */ /* 0x000fe2000fffe0ff */
[----:B------:R-:W-:Y:S01]  /*7f70*/  ISETP.NE.AND P0, PT, R75, 0x2, PT ;  /* 0x000000024b00780c */ /* 0x000fe20003f05270 */
[----:B------:R-:W-:Y:S01]  /*7f80*/  IMAD.IADD R20, R29, 0x1, R58 ;  /* 0x000000011d147824 */ /* 0x000fe200078e023a */
[----:B------:R-:W-:Y:S01]  /*7f90*/  ISETP.NE.AND P1, PT, R0, 0x4, PT ;  /* 0x000000040000780c */ /* 0x000fe20003f25270 */
[----:B------:R-:W-:Y:S01]  /*7fa0*/  IMAD.IADD R21, R31, 0x1, R60 ;  /* 0x000000011f157824 */ /* 0x000fe200078e023c */
[----:B------:R-:W-:Y:S02]  /*7fb0*/  SEL R3, RZ, 0x1, P0 ;  /* 0x00000001ff037807 */ /* 0x000fe40000000000 */
[----:B--2---:R-:W-:Y:S02]  /*7fc0*/  SEL R2, RZ, 0x1, P1 ;  /* 0x00000001ff027807 */ /* 0x004fe40000800000 */
[----:B------:R-:W-:Y:S02]  /*7fd0*/  LOP3.LUT R68, R68, R3, RZ, 0x3c, !PT ;  /* 0x0000000344447212 */ /* 0x000fe400078e3cff */
[----:B------:R-:W-:Y:S02]  /*7fe0*/  LOP3.LUT R69, R69, R2, RZ, 0x3c, !PT ;  /* 0x0000000245457212 */ /* 0x000fe400078e3cff */
[----:B------:R-:W-:Y:S02]  /*7ff0*/  @P2 R2UR UR36, R67 ;  /* 0x00000000432422ca */ /* 0x000fe400000e0000 */
[----:B------:R-:W-:Y:S02]  /*8000*/  SEL R75, R75, RZ, P0 ;  /* 0x000000ff4b4b7207 */ /* 0x000fe40000000000 */
[----:B------:R-:W-:Y:S01]  /*8010*/  SEL R30, R0, RZ, P1 ;  /* 0x000000ff001e7207 */ /* 0x000fe20000800000 */
[----:B------:R-:W-:Y:S10]  /*8020*/  @P2 BRA `(.L_x_130) ;  /* 0xffffffd000182947 */ /* 0x000ff4000383ffff */
[----:B------:R-:W-:-:S09]  /*8030*/  UISETP.NE.AND UP0, UPT, UR50, URZ, UPT ;  /* 0x000000ff3200728c */ /* 0x000fd2000bf05270 */
[----:B------:R-:W-:Y:S05]  /*8040*/  BRA.U !UP0, `(.L_x_131) ;  /* 0x0000000108487547 */ /* 0x000fea000b800000 */
[----:B------:R-:W2:Y:S02]  /*8050*/  LDCU.64 UR4, c[0x0][0x890] ;  /* 0x00011200ff0477ac */ /* 0x000ea40008000a00 */
[----:B--2---:R-:W-:-:S04]  /*8060*/  UISETP.NE.U32.AND UP0, UPT, UR4, URZ, UPT ;  /* 0x000000ff0400728c */ /* 0x004fc8000bf05070 */
[----:B------:R-:W-:-:S09]  /*8070*/  UISETP.NE.AND.EX UP0, UPT, UR5, URZ, UPT, UP0 ;  /* 0x000000ff0500728c */ /* 0x000fd2000bf05300 */
[----:B------:R-:W-:Y:S05]  /*8080*/  BRA.U UP0, `(.L_x_132) ;  /* 0x00000001000c7547 */ /* 0x000fea000b800000 */
[----:B------:R-:W-:-:S13]  /*8090*/  FSETP.NEU.AND P0, PT, R35, RZ, PT ;  /* 0x000000ff2300720b */ /* 0x000fda0003f0d000 */
[----:B------:R-:W-:Y:S05]  /*80a0*/  @!P0 EXIT ;  /* 0x000000000000894d */ /* 0x000fea0003800000 */
[----:B------:R-:W-:Y:S05]  /*80b0*/  BRA `(.L_x_131) ;  /* 0x00000000002c7947 */ /* 0x000fea0003800000 */
.L_x_132:
[----:B------:R-:W-:Y:S01]  /*80c0*/  ISETP.NE.AND P0, PT, R74, RZ, PT ;  /* 0x000000ff4a00720c */ /* 0x000fe20003f05270 */
[----:B------:R-:W-:-:S12]  /*80d0*/  BSSY.RECONVERGENT B0, `(.L_x_131) ;  /* 0x0000009000007945 */ /* 0x000fd80003800200 */
[----:B------:R-:W-:Y:S05]  /*80e0*/  @P0 BRA `(.L_x_133) ;  /* 0x0000000000140947 */ /* 0x000fea0003800000 */
[----:B------:R-:W2:Y:S02]  /*80f0*/  LDCU.64 UR4, c[0x0][0x888] ;  /* 0x00011100ff0477ac */ /* 0x000ea40008000a00 */
[----:B--2---:R-:W-:-:S04]  /*8100*/  ISETP.NE.U32.AND P0, PT, RZ, UR4, PT ;  /* 0x00000004ff007c0c */ /* 0x004fc8000bf05070 */
[----:B------:R-:W-:-:S13]  /*8110*/  ISETP.NE.AND.EX P0, PT, RZ, UR5, PT, P0 ;  /* 0x00000005ff007c0c */ /* 0x000fda000bf05300 */
[----:B------:R-:W-:Y:S05]  /*8120*/  @!P0 EXIT ;  /* 0x000000000000894d */ /* 0x000fea0003800000 */
[----:B------:R-:W-:Y:S05]  /*8130*/  BRA `(.L_x_134) ;  /* 0x0000000000087947 */ /* 0x000fea0003800000 */
.L_x_133:
[----:B------:R-:W-:-:S13]  /*8140*/  FSETP.NEU.AND P0, PT, R35, RZ, PT ;  /* 0x000000ff2300720b */ /* 0x000fda0003f0d000 */
[----:B------:R-:W-:Y:S05]  /*8150*/  @!P0 EXIT ;  /* 0x000000000000894d */ /* 0x000fea0003800000 */
.L_x_134:
[----:B------:R-:W-:Y:S05]  /*8160*/  BSYNC.RECONVERGENT B0 ;  /* 0x0000000000007941 */ /* 0x000fea0003800200 */
.L_x_131:
[----:B------:R-:W-:Y:S01]  /*8170*/  ULEA UR4, UR51, UR48, 0x3 ;  /* 0x0000003033047291 */ /* 0x000fe2000f8e18ff */
[----:B------:R-:W-:-:S04]  /*8180*/  DEPBAR.LE SB0, 0x0 ;  /* 0x000080000000791a */ /* 0x000fc80000000000 */
[----:B------:R-:W-:-:S04]  /*8190*/  UIADD3 UR4, UPT, UPT, UR4, 0xa0, URZ ;  /* 0x000000a004047890 */ /* 0x000fc8000fffe0ff */
[----:B------:R-:W-:-:S09]  /*81a0*/  UPRMT UR4, UR37, 0x654, UR4 ;  /* 0x0000065425047896 */ /* 0x000fd20008000004 */
[----:B------:R-:W-:Y:S01]  /*81b0*/  SYNCS.ARRIVE.TRANS64.RED.A1T0 RZ, [UR4], RZ ;  /* 0x000000ffffff79a7 */ /* 0x000fe20008100404 */
[----:B------:R-:W-:Y:S05]  /*81c0*/  EXIT ;  /* 0x000000000000794d */ /* 0x000fea0003800000 */
.L_x_19:
[----:B--2---:R2:W1:Y:S02]  /*81d0*/  SYNCS.PHASECHK.TRANS64.TRYWAIT P0, [R3+URZ+0x140], R2 ;  /* 0x00014002030075a7 */ /* 0x00446400080011ff */
[----:B-1----:R-:W-:Y:S05]  /*81e0*/  @!P0 NANOSLEEP.SYNCS 0x989680 ;  /* 0x009896800000895d */ /* 0x002fea0003900000 */
[----:B------:R-:W1:Y:S02]  /*81f0*/  @!P0 SYNCS.PHASECHK.TRANS64 P0, [R3+URZ+0x140], R2 ;  /* 0x00014002030085a7 */ /* 0x000e6400080010ff */
[----:B-1----:R-:W-:Y:S05]  /*8200*/  @!P0 BRA `(.L_x_19) ;  /* 0xfffffffc00f08947 */ /* 0x002fea000383ffff */
[----:B------:R-:W-:Y:S05]  /*8210*/  BRA `(.L_x_135) ;  /* 0xffffff9400147947 */ /* 0x000fea000383ffff */
.L_x_22:
[----:B-1----:R-:W-:-:S07]  /*8220*/  MOV R2, UR33 ;  /* 0x0000002100027c02 */ /* 0x002fce0008000f00 */
.L_x_136:
[----:B-1----:R1:W2:Y:S02]  /*8230*/  SYNCS.PHASECHK.TRANS64.TRYWAIT P0, [R2+URZ+0x40], R5 ;  /* 0x00004005020075a7 */ /* 0x0022a400080011ff */
[----:B--2---:R-:W-:Y:S05]  /*8240*/  @!P0 NANOSLEEP.SYNCS 0x989680 ;  /* 0x009896800000895d */ /* 0x004fea0003900000 */
[----:B------:R-:W2:Y:S02]  /*8250*/  @!P0 SYNCS.PHASECHK.TRANS64 P0, [R2+URZ+0x40], R5 ;  /* 0x00004005020085a7 */ /* 0x000ea400080010ff */
[----:B--2---:R-:W-:Y:S05]  /*8260*/  @!P0 BRA `(.L_x_136) ;  /* 0xfffffffc00f08947 */ /* 0x004fea000383ffff */
[----:B------:R-:W-:Y:S05]  /*8270*/  BRA `(.L_x_21) ;  /* 0xffffff9400687947 */ /* 0x000fea000383ffff */
.L_x_28:
[----:B-1----:R-:W-:-:S07]  /*8280*/  MOV R2, UR25 ;  /* 0x0000001900027c02 */ /* 0x002fce0008000f00 */
.L_x_137:
[----:B-1----:R1:W2:Y:S02]  /*8290*/  SYNCS.PHASECHK.TRANS64.TRYWAIT P0, [R2+URZ+0x40], R5 ;  /* 0x00004005020075a7 */ /* 0x0022a400080011ff */
[----:B--2---:R-:W-:Y:S05]  /*82a0*/  @!P0 NANOSLEEP.SYNCS 0x989680 ;  /* 0x009896800000895d */ /* 0x004fea0003900000 */
[----:B------:R-:W2:Y:S02]  /*82b0*/  @!P0 SYNCS.PHASECHK.TRANS64 P0, [R2+URZ+0x40], R5 ;  /* 0x00004005020085a7 */ /* 0x000ea400080010ff */
[----:B--2---:R-:W-:Y:S05]  /*82c0*/  @!P0 BRA `(.L_x_137) ;  /* 0xfffffffc00f08947 */ /* 0x004fea000383ffff */
[----:B------:R-:W-:Y:S05]  /*82d0*/  BRA `(.L_x_27) ;  /* 0xffffff9800287947 */ /* 0x000fea000383ffff */
.L_x_32:
[----:B-1----:R1:W2:Y:S02]  /*82e0*/  SYNCS.PHASECHK.TRANS64.TRYWAIT P0, [R2+URZ+0xd0], R3 ;  /* 0x0000d003020075a7 */ /* 0x0022a400080011ff */
[----:B--2---:R-:W-:Y:S05]  /*82f0*/  @!P0 NANOSLEEP.SYNCS 0x989680 ;  /* 0x009896800000895d */ /* 0x004fea0003900000 */
[----:B------:R-:W2:Y:S02]  /*8300*/  @!P0 SYNCS.PHASECHK.TRANS64 P0, [R2+URZ+0xd0], R3 ;  /* 0x0000d003020085a7 */ /* 0x000ea400080010ff */
[----:B--2---:R-:W-:Y:S05]  /*8310*/  @!P0 BRA `(.L_x_32) ;  /* 0xfffffffc00f08947 */ /* 0x004fea000383ffff */
[----:B------:R-:W-:Y:S05]  /*8320*/  BRA `(.L_x_138) ;  /* 0xffffff9800cc7947 */ /* 0x000fea000383ffff */
.L_x_36:
[----:B----4-:R-:W-:-:S07]  /*8330*/  MOV R0, UR5 ;  /* 0x0000000500007c02 */ /* 0x010fce0008000f00 */
.L_x_139:
[----:B-1----:R1:W2:Y:S02]  /*8340*/  SYNCS.PHASECHK.TRANS64.TRYWAIT P0, [R0+URZ], R3 ;  /* 0x00000003000075a7 */ /* 0x0022a400080011ff */
[----:B--2---:R-:W-:Y:S05]  /*8350*/  @!P0 NANOSLEEP.SYNCS 0x989680 ;  /* 0x009896800000895d */ /* 0x004fea0003900000 */
[----:B------:R-:W2:Y:S02]  /*8360*/  @!P0 SYNCS.PHASECHK.TRANS64 P0, [R0+URZ], R3 ;  /* 0x00000003000085a7 */ /* 0x000ea400080010ff */
[----:B--2---:R-:W-:Y:S05]  /*8370*/  @!P0 BRA `(.L_x_139) ;  /* 0xfffffffc00f08947 */ /* 0x004fea000383ffff */
[----:B------:R-:W-:Y:S05]  /*8380*/  BRA `(.L_x_140) ;  /* 0xffffffa0003c7947 */ /* 0x000fea000383ffff */
.L_x_37:
[----:B----4-:R-:W-:-:S07]  /*8390*/  MOV R0, UR5 ;  /* 0x0000000500007c02 */ /* 0x010fce0008000f00 */
.L_x_141:
[----:B-1----:R1:W2:Y:S02]  /*83a0*/  SYNCS.PHASECHK.TRANS64.TRYWAIT P0, [R0+URZ], R3 ;  /* 0x00000003000075a7 */ /* 0x0022a400080011ff */
[----:B--2---:R-:W-:Y:S05]  /*83b0*/  @!P0 NANOSLEEP.SYNCS 0x989680 ;  /* 0x009896800000895d */ /* 0x004fea0003900000 */
[----:B------:R-:W2:Y:S02]  /*83c0*/  @!P0 SYNCS.PHASECHK.TRANS64 P0, [R0+URZ], R3 ;  /* 0x00000003000085a7 */ /* 0x000ea400080010ff */
[----:B--2---:R-:W-:Y:S05]  /*83d0*/  @!P0 BRA `(.L_x_141) ;  /* 0xfffffffc00f08947 */ /* 0x004fea000383ffff */
[----:B------:R-:W-:Y:S05]  /*83e0*/  BRA `(.L_x_142) ;  /* 0xffffffa000487947 */ /* 0x000fea000383ffff */
.L_x_38:
[----:B----4-:R-:W-:-:S07]  /*83f0*/  MOV R0, UR5 ;  /* 0x0000000500007c02 */ /* 0x010fce0008000f00 */
.L_x_143:
[----:B-1----:R1:W2:Y:S02]  /*8400*/  SYNCS.PHASECHK.TRANS64.TRYWAIT P0, [R0+URZ], R3 ;  /* 0x00000003000075a7 */ /* 0x0022a400080011ff */
[----:B--2---:R-:W-:Y:S05]  /*8410*/  @!P0 NANOSLEEP.SYNCS 0x989680 ;  /* 0x009896800000895d */ /* 0x004fea0003900000 */
[----:B------:R-:W2:Y:S02]  /*8420*/  @!P0 SYNCS.PHASECHK.TRANS64 P0, [R0+URZ], R3 ;  /* 0x00000003000085a7 */ /* 0x000ea400080010ff */
[----:B--2---:R-:W-:Y:S05]  /*8430*/  @!P0 BRA `(.L_x_143) ;  /* 0xfffffffc00f08947 */ /* 0x004fea000383ffff */
[----:B------:R-:W-:Y:S05]  /*8440*/  BRA `(.L_x_144) ;  /* 0xffffffa000547947 */ /* 0x000fea000383ffff */
.L_x_39:
[----:B----4-:R-:W-:-:S07]  /*8450*/  MOV R0, UR5 ;  /* 0x0000000500007c02 */ /* 0x010fce0008000f00 */
.L_x_145:
[----:B-1----:R1:W2:Y:S02]  /*8460*/  SYNCS.PHASECHK.TRANS64.TRYWAIT P0, [R0+URZ], R3 ;  /* 0x00000003000075a7 */ /* 0x0022a400080011ff */
[----:B--2---:R-:W-:Y:S05]  /*8470*/  @!P0 NANOSLEEP.SYNCS 0x989680 ;  /* 0x009896800000895d */ /* 0x004fea0003900000 */
[----:B------:R-:W2:Y:S02]  /*8480*/  @!P0 SYNCS.PHASECHK.TRANS64 P0, [R0+URZ], R3 ;  /* 0x00000003000085a7 */ /* 0x000ea400080010ff */
[----:B--2---:R-:W-:Y:S05]  /*8490*/  @!P0 BRA `(.L_x_145) ;  /* 0xfffffffc00f08947 */ /* 0x004fea000383ffff */
[----:B------:R-:W-:Y:S05]  /*84a0*/  BRA `(.L_x_146) ;  /* 0xffffffa000607947 */ /* 0x000fea000383ffff */
.L_x_40:
[----:B----4-:R-:W-:-:S07]  /*84b0*/  MOV R0, UR5 ;  /* 0x0000000500007c02 */ /* 0x010fce0008000f00 */
.L_x_147:
[----:B-1----:R1:W2:Y:S02]  /*84c0*/  SYNCS.PHASECHK.TRANS64.TRYWAIT P0, [R0+URZ], R3 ;  /* 0x00000003000075a7 */ /* 0x0022a400080011ff */
[----:B--2---:R-:W-:Y:S05]  /*84d0*/  @!P0 NANOSLEEP.SYNCS 0x989680 ;  /* 0x009896800000895d */ /* 0x004fea0003900000 */
[----:B------:R-:W2:Y:S02]  /*84e0*/  @!P0 SYNCS.PHASECHK.TRANS64 P0, [R0+URZ], R3 ;  /* 0x00000003000085a7 */ /* 0x000ea400080010ff */
[----:B--2---:R-:W-:Y:S05]  /*84f0*/  @!P0 BRA `(.L_x_147) ;  /* 0xfffffffc00f08947 */ /* 0x004fea000383ffff */
[----:B------:R-:W-:Y:S05]  /*8500*/  BRA `(.L_x_148) ;  /* 0xffffffa0006c7947 */ /* 0x000fea000383ffff */
.L_x_41:
[----:B----4-:R-:W-:-:S07]  /*8510*/  MOV R0, UR5 ;  /* 0x0000000500007c02 */ /* 0x010fce0008000f00 */
.L_x_149:
[----:B-1----:R1:W2:Y:S02]  /*8520*/  SYNCS.PHASECHK.TRANS64.TRYWAIT P0, [R0+URZ], R3 ;  /* 0x00000003000075a7 */ /* 0x0022a400080011ff */
[----:B--2---:R-:W-:Y:S05]  /*8530*/  @!P0 NANOSLEEP.SYNCS 0x989680 ;  /* 0x009896800000895d */ /* 0x004fea0003900000 */
[----:B------:R-:W2:Y:S02]  /*8540*/  @!P0 SYNCS.PHASECHK.TRANS64 P0, [R0+URZ], R3 ;  /* 0x00000003000085a7 */ /* 0x000ea400080010ff */
[----:B--2---:R-:W-:Y:S05]  /*8550*/  @!P0 BRA `(.L_x_149) ;  /* 0xfffffffc00f08947 */ /* 0x004fea000383ffff */
[----:B------:R-:W-:Y:S05]  /*8560*/  BRA `(.L_x_150) ;  /* 0xffffffa000787947 */ /* 0x000fea000383ffff */
.L_x_42:
[----:B----4-:R-:W-:-:S07]  /*8570*/  MOV R0, UR5 ;  /* 0x0000000500007c02 */ /* 0x010fce0008000f00 */
.L_x_151:
[----:B-1----:R1:W2:Y:S02]  /*8580*/  SYNCS.PHASECHK.TRANS64.TRYWAIT P0, [R0+URZ], R3 ;  /* 0x00000003000075a7 */ /* 0x0022a400080011ff */
[----:B--2---:R-:W-:Y:S05]  /*8590*/  @!P0 NANOSLEEP.SYNCS 0x989680 ;  /* 0x009896800000895d */ /* 0x004fea0003900000 */
[----:B------:R-:W2:Y:S02]  /*85a0*/  @!P0 SYNCS.PHASECHK.TRANS64 P0, [R0+URZ], R3 ;  /* 0x00000003000085a7 */ /* 0x000ea400080010ff */
[----:B--2---:R-:W-:Y:S05]  /*85b0*/  @!P0 BRA `(.L_x_151) ;  /* 0xfffffffc00f08947 */ /* 0x004fea000383ffff */
[----:B------:R-:W-:Y:S05]  /*85c0*/  BRA `(.L_x_152) ;  /* 0xffffffa000847947 */ /* 0x000fea000383ffff */
.L_x_45:
[----:B-1----:R1:W2:Y:S02]  /*85d0*/  SYNCS.PHASECHK.TRANS64.TRYWAIT P0, [R0+URZ+0x130], R5 ;  /* 0x00013005000075a7 */ /* 0x0022a400080011ff */
[----:B--2---:R-:W-:Y:S05]  /*85e0*/  @!P0 NANOSLEEP.SYNCS 0x989680 ;  /* 0x009896800000895d */ /* 0x004fea0003900000 */
[----:B------:R-:W2:Y:S02]  /*85f0*/  @!P0 SYNCS.PHASECHK.TRANS64 P0, [R0+URZ+0x130], R5 ;  /* 0x00013005000085a7 */ /* 0x000ea400080010ff */
[----:B--2---:R-:W-:Y:S05]  /*8600*/  @!P0 BRA `(.L_x_45) ;  /* 0xfffffffc00f08947 */ /* 0x004fea000383ffff */
[----:B------:R-:W-:Y:S05]  /*8610*/  BRA `(.L_x_153) ;  /* 0xffffffa000e07947 */ /* 0x000fea000383ffff */
.L_x_46:
[----:B------:R-:W-:-:S07]  /*8620*/  MOV R0, UR5 ;  /* 0x0000000500007c02 */ /* 0x000fce0008000f00 */
.L_x_154:
[----:B-1----:R1:W2:Y:S02]  /*8630*/  SYNCS.PHASECHK.TRANS64.TRYWAIT P0, [R0+URZ+0xe0], R5 ;  /* 0x0000e005000075a7 */ /* 0x0022a400080011ff */
[----:B--2---:R-:W-:Y:S05]  /*8640*/  @!P0 NANOSLEEP.SYNCS 0x989680 ;  /* 0x009896800000895d */ /* 0x004fea0003900000 */
[----:B------:R-:W2:Y:S02]  /*8650*/  @!P0 SYNCS.PHASECHK.TRANS64 P0, [R0+URZ+0xe0], R5 ;  /* 0x0000e005000085a7 */ /* 0x000ea400080010ff */
[----:B--2---:R-:W-:Y:S05]  /*8660*/  @!P0 BRA `(.L_x_154) ;  /* 0xfffffffc00f08947 */ /* 0x004fea000383ffff */
[----:B------:R-:W-:Y:S05]  /*8670*/  BRA `(.L_x_155) ;  /* 0xffffffa000f07947 */ /* 0x000fea000383ffff */
.L_x_47:
[----:B-1----:R1:W2:Y:S02]  /*8680*/  SYNCS.PHASECHK.TRANS64.TRYWAIT P1, [R0+URZ+0xd0], R5 ;  /* 0x0000d005000075a7 */ /* 0x0022a400080211ff */
[----:B--2---:R-:W-:Y:S05]  /*8690*/  @!P1 NANOSLEEP.SYNCS 0x989680 ;  /* 0x009896800000995d */ /* 0x004fea0003900000 */
[----:B------:R-:W2:Y:S02]  /*86a0*/  @!P1 SYNCS.PHASECHK.TRANS64 P1, [R0+URZ+0xd0], R5 ;  /* 0x0000d005000095a7 */ /* 0x000ea400080210ff */
[----:B--2---:R-:W-:Y:S05]  /*86b0*/  @!P1 BRA `(.L_x_47) ;  /* 0xfffffffc00f09947 */ /* 0x004fea000383ffff */
[----:B------:R-:W-:Y:S05]  /*86c0*/  BRA `(.L_x_156) ;  /* 0xffffffa400207947 */ /* 0x000fea000383ffff */
.L_x_50:
[----:B------:R-:W-:-:S07]  /*86d0*/  MOV R0, UR5 ;  /* 0x0000000500007c02 */ /* 0x000fce0008000f00 */
.L_x_157:
[----:B-1----:R1:W2:Y:S02]  /*86e0*/  SYNCS.PHASECHK.TRANS64.TRYWAIT P0, [R0+URZ+0xe0], R3 ;  /* 0x0000e003000075a7 */ /* 0x0022a400080011ff */
[----:B--2---:R-:W-:Y:S05]  /*86f0*/  @!P0 NANOSLEEP.SYNCS 0x989680 ;  /* 0x009896800000895d */ /* 0x004fea0003900000 */
[----:B------:R-:W2:Y:S02]  /*8700*/  @!P0 SYNCS.PHASECHK.TRANS64 P0, [R0+URZ+0xe0], R3 ;  /* 0x0000e003000085a7 */ /* 0x000ea400080010ff */
[----:B--2---:R-:W-:Y:S05]  /*8710*/  @!P0 BRA `(.L_x_157) ;  /* 0xfffffffc00f08947 */ /* 0x004fea000383ffff */
[----:B------:R-:W-:Y:S05]  /*8720*/  BRA `(.L_x_49) ;  /* 0xffffffa400747947 */ /* 0x000fea000383ffff */
.L_x_57:
[----:B-1----:R1:W2:Y:S02]  /*8730*/  SYNCS.PHASECHK.TRANS64.TRYWAIT P1, [R0+URZ+0xd0], R5 ;  /* 0x0000d005000075a7 */ /* 0x0022a400080211ff */
[----:B--2---:R-:W-:Y:S05]  /*8740*/  @!P1 NANOSLEEP.SYNCS 0x989680 ;  /* 0x009896800000995d */ /* 0x004fea0003900000 */
[----:B------:R-:W2:Y:S02]  /*8750*/  @!P1 SYNCS.PHASECHK.TRANS64 P1, [R0+URZ+0xd0], R5 ;  /* 0x0000d005000095a7 */ /* 0x000ea400080210ff */
[----:B--2---:R-:W-:Y:S05]  /*8760*/  @!P1 BRA `(.L_x_57) ;  /* 0xfffffffc00f09947 */ /* 0x004fea000383ffff */
[----:B------:R-:W-:Y:S05]  /*8770*/  BRA `(.L_x_158) ;  /* 0xffffffa800e07947 */ /* 0x000fea000383ffff */
.L_x_58:
[----:B------:R-:W-:-:S07]  /*8780*/  MOV R3, UR7 ;  /* 0x0000000700037c02 */ /* 0x000fce0008000f00 */
.L_x_159:
[----:B-1----:R1:W2:Y:S02]  /*8790*/  SYNCS.PHASECHK.TRANS64.TRYWAIT P0, [R3+URZ+0x110], R0 ;  /* 0x00011000030075a7 */ /* 0x0022a400080011ff */
[----:B--2---:R-:W-:Y:S05]  /*87a0*/  @!P0 NANOSLEEP.SYNCS 0x989680 ;  /* 0x009896800000895d */ /* 0x004fea0003900000 */
[----:B------:R-:W2:Y:S02]  /*87b0*/  @!P0 SYNCS.PHASECHK.TRANS64 P0, [R3+URZ+0x110], R0 ;  /* 0x00011000030085a7 */ /* 0x000ea400080010ff */
[----:B--2---:R-:W-:Y:S05]  /*87c0*/  @!P0 BRA `(.L_x_159) ;  /* 0xfffffffc00f08947 */ /* 0x004fea000383ffff */
[----:B------:R-:W-:Y:S05]  /*87d0*/  BRA `(.L_x_160) ;  /* 0xffffffac00307947 */ /* 0x000fea000383ffff */
.L_x_61:
[----:B------:R-:W-:Y:S07]  /*87e0*/  MOV R0, UR6 ;  /* 0x0000000600007c02 */ /* 0x000fee0008000f00 */
.L_x_161:
[----:B-1----:R1:W2:Y:S02]  /*87f0*/  SYNCS.PHASECHK.TRANS64.TRYWAIT P0, [R0+URZ], R3 ;  /* 0x00000003000075a7 */ /* 0x0022a400080011ff */
[----:B--2---:R-:W-:Y:S05]  /*8800*/  @!P0 NANOSLEEP.SYNCS 0x989680 ;  /* 0x009896800000895d */ /* 0x004fea0003900000 */
[----:B------:R-:W2:Y:S02]  /*8810*/  @!P0 SYNCS.PHASECHK.TRANS64 P0, [R0+URZ], R3 ;  /* 0x00000003000085a7 */ /* 0x000ea400080010ff */
[----:B--2---:R-:W-:Y:S05]  /*8820*/  @!P0 BRA `(.L_x_161) ;  /* 0xfffffffc00f08947 */ /* 0x004fea000383ffff */
[----:B------:R-:W-:Y:S05]  /*8830*/  BRA `(.L_x_60) ;  /* 0xffffffac004c7947 */ /* 0x000fea000383ffff */
.L_x_64:
[----:B------:R-:W-:-:S07]  /*8840*/  MOV R0, UR6 ;  /* 0x0000000600007c02 */ /* 0x000fce0008000f00 */
.L_x_162:
[----:B--2---:R2:W4:Y:S02]  /*8850*/  SYNCS.PHASECHK.TRANS64.TRYWAIT P0, [R0+URZ], R3 ;  /* 0x00000003000075a7 */ /* 0x00452400080011ff */
[----:B----4-:R-:W-:Y:S05]  /*8860*/  @!P0 NANOSLEEP.SYNCS 0x989680 ;  /* 0x009896800000895d */ /* 0x010fea0003900000 */
[----:B------:R-:W4:Y:S02]  /*8870*/  @!P0 SYNCS.PHASECHK.TRANS64 P0, [R0+URZ], R3 ;  /* 0x00000003000085a7 */ /* 0x000f2400080010ff */
[----:B----4-:R-:W-:Y:S05]  /*8880*/  @!P0 BRA `(.L_x_162) ;  /* 0xfffffffc00f08947 */ /* 0x010fea000383ffff */
[----:B------:R-:W-:Y:S05]  /*8890*/  BRA `(.L_x_163) ;  /* 0xffffffb000287947 */ /* 0x000fea000383ffff */
.L_x_65:
[----:B------:R-:W-:-:S07]  /*88a0*/  MOV R0, UR6 ;  /* 0x0000000600007c02 */ /* 0x000fce0008000f00 */
.L_x_164:
[----:B-1----:R1:W2:Y:S02]  /*88b0*/  SYNCS.PHASECHK.TRANS64.TRYWAIT P0, [R0+URZ], R3 ;  /* 0x00000003000075a7 */ /* 0x0022a400080011ff */
[----:B--2---:R-:W-:Y:S05]  /*88c0*/  @!P0 NANOSLEEP.SYNCS 0x989680 ;  /* 0x009896800000895d */ /* 0x004fea0003900000 */
[----:B------:R-:W2:Y:S02]  /*88d0*/  @!P0 SYNCS.PHASECHK.TRANS64 P0, [R0+URZ], R3 ;  /* 0x00000003000085a7 */ /* 0x000ea400080010ff */
[----:B--2---:R-:W-:Y:S05]  /*88e0*/  @!P0 BRA `(.L_x_164) ;  /* 0xfffffffc00f08947 */ /* 0x004fea000383ffff */
[----:B------:R-:W-:Y:S05]  /*88f0*/  BRA `(.L_x_165) ;  /* 0xffffffb000347947 */ /* 0x000fea000383ffff */
.L_x_66:
[----:B------:R-:W-:-:S07]  /*8900*/  MOV R0, UR6 ;  /* 0x0000000600007c02 */ /* 0x000fce0008000f00 */
.L_x_166:
[----:B-1----:R1:W2:Y:S02]  /*8910*/  SYNCS.PHASECHK.TRANS64.TRYWAIT P0, [R0+URZ], R3 ;  /* 0x00000003000075a7 */ /* 0x0022a400080011ff */
[----:B--2---:R-:W-:Y:S05]  /*8920*/  @!P0 NANOSLEEP.SYNCS 0x989680 ;  /* 0x009896800000895d */ /* 0x004fea0003900000 */
[----:B------:R-:W2:Y:S02]  /*8930*/  @!P0 SYNCS.PHASECHK.TRANS64 P0, [R0+URZ], R3 ;  /* 0x00000003000085a7 */ /* 0x000ea400080010ff */
[----:B--2---:R-:W-:Y:S05]  /*8940*/  @!P0 BRA `(.L_x_166) ;  /* 0xfffffffc00f08947 */ /* 0x004fea000383ffff */
[----:B------:R-:W-:Y:S05]  /*8950*/  BRA `(.L_x_167) ;  /* 0xffffffb000407947 */ /* 0x000fea000383ffff */
.L_x_67:
[----:B------:R-:W-:-:S07]  /*8960*/  MOV R0, UR7 ;  /* 0x0000000700007c02 */ /* 0x000fce0008000f00 */
.L_x_168:
[----:B-1----:R1:W2:Y:S02]  /*8970*/  SYNCS.PHASECHK.TRANS64.TRYWAIT P0, [R0+URZ], R3 ;  /* 0x00000003000075a7 */ /* 0x0022a400080011ff */
[----:B--2---:R-:W-:Y:S05]  /*8980*/  @!P0 NANOSLEEP.SYNCS 0x989680 ;  /* 0x009896800000895d */ /* 0x004fea0003900000 */
[----:B------:R-:W2:Y:S02]  /*8990*/  @!P0 SYNCS.PHASECHK.TRANS64 P0, [R0+URZ], R3 ;  /* 0x00000003000085a7 */ /* 0x000ea400080010ff */
[----:B--2---:R-:W-:Y:S05]  /*89a0*/  @!P0 BRA `(.L_x_168) ;  /* 0xfffffffc00f08947 */ /* 0x004fea000383ffff */
[----:B------:R-:W-:Y:S05]  /*89b0*/  BRA `(.L_x_169) ;  /* 0xffffffb0004c7947 */ /* 0x000fea000383ffff */
.L_x_72:
[----:B--2---:R2:W3:Y:S02]  /*89c0*/  SYNCS.PHASECHK.TRANS64.TRYWAIT P0, [R0+URZ+0xd0], R3 ;  /* 0x0000d003000075a7 */ /* 0x0044e400080011ff */
[----:B---3--:R-:W-:Y:S05]  /*89d0*/  @!P0 NANOSLEEP.SYNCS 0x989680 ;  /* 0x009896800000895d */ /* 0x008fea0003900000 */
[----:B------:R-:W3:Y:S02]  /*89e0*/  @!P0 SYNCS.PHASECHK.TRANS64 P0, [R0+URZ+0xd0], R3 ;  /* 0x0000d003000085a7 */ /* 0x000ee400080010ff */
[----:B---3--:R-:W-:Y:S05]  /*89f0*/  @!P0 BRA `(.L_x_72) ;  /* 0xfffffffc00f08947 */ /* 0x008fea000383ffff */
[----:B------:R-:W-:Y:S05]  /*8a00*/  BRA `(.L_x_170) ;  /* 0xffffffb400587947 */ /* 0x000fea000383ffff */
.L_x_75:
[----:B------:R-:W-:Y:S07]  /*8a10*/  MOV R0, UR7 ;  /* 0x0000000700007c02 */ /* 0x000fee0008000f00 */
.L_x_171:
[----:B--2---:R2:W3:Y:S02]  /*8a20*/  SYNCS.PHASECHK.TRANS64.TRYWAIT P0, [R0+URZ+0xc8], R3 ;  /* 0x0000c803000075a7 */ /* 0x0044e400080011ff */
[----:B---3--:R-:W-:Y:S05]  /*8a30*/  @!P0 NANOSLEEP.SYNCS 0x989680 ;  /* 0x009896800000895d */ /* 0x008fea0003900000 */
[----:B------:R-:W3:Y:S02]  /*8a40*/  @!P0 SYNCS.PHASECHK.TRANS64 P0, [R0+URZ+0xc8], R3 ;  /* 0x0000c803000085a7 */ /* 0x000ee400080010ff */
[----:B---3--:R-:W-:Y:S05]  /*8a50*/  @!P0 BRA `(.L_x_171) ;  /* 0xfffffffc00f08947 */ /* 0x008fea000383ffff */
[----:B------:R-:W-:Y:S05]  /*8a60*/  BRA `(.L_x_74) ;  /* 0xffffffb800387947 */ /* 0x000fea000383ffff */
.L_x_78:
[----:B------:R-:W-:Y:S07]  /*8a70*/  MOV R3, UR7 ;  /* 0x0000000700037c02 */ /* 0x000fee0008000f00 */
.L_x_172:
[----:B-1----:R1:W2:Y:S02]  /*8a80*/  SYNCS.PHASECHK.TRANS64.TRYWAIT P0, [R3+URZ+0xa0], R12 ;  /* 0x0000a00c030075a7 */ /* 0x0022a400080011ff */
[----:B--2---:R-:W-:Y:S05]  /*8a90*/  @!P0 NANOSLEEP.SYNCS 0x989680 ;  /* 0x009896800000895d */ /* 0x004fea0003900000 */
[----:B------:R-:W2:Y:S02]  /*8aa0*/  @!P0 SYNCS.PHASECHK.TRANS64 P0, [R3+URZ+0xa0], R12 ;  /* 0x0000a00c030085a7 */ /* 0x000ea400080010ff */
[----:B--2---:R-:W-:Y:S05]  /*8ab0*/  @!P0 BRA `(.L_x_172) ;  /* 0xfffffffc00f08947 */ /* 0x004fea000383ffff */
[----:B------:R-:W-:Y:S05]  /*8ac0*/  BRA `(.L_x_173) ;  /* 0xffffffb800b07947 */ /* 0x000fea000383ffff */
.L_x_79:
[----:B-1----:R-:W-:Y:S07]  /*8ad0*/  MOV R3, UR7 ;  /* 0x0000000700037c02 */ /* 0x002fee0008000f00 */
.L_x_174:
[----:B-1----:R1:W2:Y:S02]  /*8ae0*/  SYNCS.PHASECHK.TRANS64.TRYWAIT P0, [R3+URZ+0xa8], R12 ;  /* 0x0000a80c030075a7 */ /* 0x0022a400080011ff */
[----:B--2---:R-:W-:Y:S05]  /*8af0*/  @!P0 NANOSLEEP.SYNCS 0x989680 ;  /* 0x009896800000895d */ /* 0x004fea0003900000 */
[----:B------:R-:W2:Y:S02]  /*8b00*/  @!P0 SYNCS.PHASECHK.TRANS64 P0, [R3+URZ+0xa8], R12 ;  /* 0x0000a80c030085a7 */ /* 0x000ea400080010ff */
[----:B--2---:R-:W-:Y:S05]  /*8b10*/  @!P0 BRA `(.L_x_174) ;  /* 0xfffffffc00f08947 */ /* 0x004fea000383ffff */
[----:B------:R-:W-:Y:S05]  /*8b20*/  BRA `(.L_x_175) ;  /* 0xffffffb800ec7947 */ /* 0x000fea000383ffff */
.L_x_80:
[----:B-1----:R-:W-:Y:S07]  /*8b30*/  MOV R3, UR7 ;  /* 0x0000000700037c02 */ /* 0x002fee0008000f00 */
.L_x_176:
[----:B-1----:R1:W2:Y:S02]  /*8b40*/  SYNCS.PHASECHK.TRANS64.TRYWAIT P0, [R3+URZ+0xb0], R12 ;  /* 0x0000b00c030075a7 */ /* 0x0022a400080011ff */
[----:B--2---:R-:W-:Y:S05]  /*8b50*/  @!P0 NANOSLEEP.SYNCS 0x989680 ;  /* 0x009896800000895d */ /* 0x004fea0003900000 */
[----:B------:R-:W2:Y:S02]  /*8b60*/  @!P0 SYNCS.PHASECHK.TRANS64 P0, [R3+URZ+0xb0], R12 ;  /* 0x0000b00c030085a7 */ /* 0x000ea400080010ff */
[----:B--2---:R-:W-:Y:S05]  /*8b70*/  @!P0 BRA `(.L_x_176) ;  /* 0xfffffffc00f08947 */ /* 0x004fea000383ffff */
[----:B------:R-:W-:Y:S05]  /*8b80*/  BRA `(.L_x_177) ;  /* 0xffffffbc00347947 */ /* 0x000fea000383ffff */
.L_x_81:
[----:B------:R-:W-:Y:S07]  /*8b90*/  MOV R3, UR7 ;  /* 0x0000000700037c02 */ /* 0x000fee0008000f00 */
.L_x_178:
[----:B-1----:R1:W2:Y:S02]  /*8ba0*/  SYNCS.PHASECHK.TRANS64.TRYWAIT P0, [R3+URZ+0xb8], R12 ;  /* 0x0000b80c030075a7 */ /* 0x0022a400080011ff */
[----:B--2---:R-:W-:Y:S05]  /*8bb0*/  @!P0 NANOSLEEP.SYNCS 0x989680 ;  /* 0x009896800000895d */ /* 0x004fea0003900000 */
[----:B------:R-:W2:Y:S02]  /*8bc0*/  @!P0 SYNCS.PHASECHK.TRANS64 P0, [R3+URZ+0xb8], R12 ;  /* 0x0000b80c030085a7 */ /* 0x000ea400080010ff */
[----:B--2---:R-:W-:Y:S05]  /*8bd0*/  @!P0 BRA `(.L_x_178) ;  /* 0xfffffffc00f08947 */ /* 0x004fea000383ffff */
[----:B------:R-:W-:Y:S05]  /*8be0*/  BRA `(.L_x_179) ;  /* 0xffffffbc00bc7947 */ /* 0x000fea000383ffff */
.L_x_83:
[----:B------:R-:W-:-:S07]  /*8bf0*/  MOV R0, UR7 ;  /* 0x0000000700007c02 */ /* 0x000fce0008000f00 */
.L_x_180:
[----:B-1----:R1:W3:Y:S02]  /*8c00*/  SYNCS.PHASECHK.TRANS64.TRYWAIT P0, [R0+URZ+0xa0], R3 ;  /* 0x0000a003000075a7 */ /* 0x0022e400080011ff */
[----:B---3--:R-:W-:Y:S05]  /*8c10*/  @!P0 NANOSLEEP.SYNCS 0x989680 ;  /* 0x009896800000895d */ /* 0x008fea0003900000 */
[----:B------:R-:W3:Y:S02]  /*8c20*/  @!P0 SYNCS.PHASECHK.TRANS64 P0, [R0+URZ+0xa0], R3 ;  /* 0x0000a003000085a7 */ /* 0x000ee400080010ff */
[----:B---3--:R-:W-:Y:S05]  /*8c30*/  @!P0 BRA `(.L_x_180) ;  /* 0xfffffffc00f08947 */ /* 0x008fea000383ffff */
[----:B------:R-:W-:Y:S05]  /*8c40*/  BRA `(.L_x_181) ;  /* 0xffffffc0002c7947 */ /* 0x000fea000383ffff */
.L_x_84:
[----:B-1----:R-:W-:-:S07]  /*8c50*/  MOV R0, UR7 ;  /* 0x0000000700007c02 */ /* 0x002fce0008000f00 */
.L_x_182:
[----:B-1----:R1:W3:Y:S02]  /*8c60*/  SYNCS.PHASECHK.TRANS64.TRYWAIT P0, [R0+URZ+0xa8], R3 ;  /* 0x0000a803000075a7 */ /* 0x0022e400080011ff */
[----:B---3--:R-:W-:Y:S05]  /*8c70*/  @!P0 NANOSLEEP.SYNCS 0x989680 ;  /* 0x009896800000895d */ /* 0x008fea0003900000 */
[----:B------:R-:W3:Y:S02]  /*8c80*/  @!P0 SYNCS.PHASECHK.TRANS64 P0, [R0+URZ+0xa8], R3 ;  /* 0x0000a803000085a7 */ /* 0x000ee400080010ff */
[----:B---3--:R-:W-:Y:S05]  /*8c90*/  @!P0 BRA `(.L_x_182) ;  /* 0xfffffffc00f08947 */ /* 0x008fea000383ffff */
[----:B------:R-:W-:Y:S05]  /*8ca0*/  BRA `(.L_x_183) ;  /* 0xffffffc0001c7947 */ /* 0x000fea000383ffff */
.L_x_85:
[----:B-1----:R-:W-:-:S07]  /*8cb0*/  MOV R0, UR7 ;  /* 0x0000000700007c02 */ /* 0x002fce0008000f00 */
.L_x_184:
[----:B-1----:R1:W3:Y:S02]  /*8cc0*/  SYNCS.PHASECHK.TRANS64.TRYWAIT P0, [R0+URZ+0xb0], R3 ;  /* 0x0000b003000075a7 */ /* 0x0022e400080011ff */
[----:B---3--:R-:W-:Y:S05]  /*8cd0*/  @!P0 NANOSLEEP.SYNCS 0x989680 ;  /* 0x009896800000895d */ /* 0x008fea0003900000 */
[----:B------:R-:W3:Y:S02]  /*8ce0*/  @!P0 SYNCS.PHASECHK.TRANS64 P0, [R0+URZ+0xb0], R3 ;  /* 0x0000b003000085a7 */ /* 0x000ee400080010ff */
[----:B---3--:R-:W-:Y:S05]  /*8cf0*/  @!P0 BRA `(.L_x_184) ;  /* 0xfffffffc00f08947 */ /* 0x008fea000383ffff */
[----:B------:R-:W-:Y:S05]  /*8d00*/  BRA `(.L_x_185) ;  /* 0xffffffc0000c7947 */ /* 0x000fea000383ffff */
.L_x_87:
[----:B--2---:R2:W4:Y:S02]  /*8d10*/  SYNCS.PHASECHK.TRANS64.TRYWAIT P0, [R0+URZ+0xd0], R3 ;  /* 0x0000d003000075a7 */ /* 0x00452400080011ff */
[----:B----4-:R-:W-:Y:S05]  /*8d20*/  @!P0 NANOSLEEP.SYNCS 0x989680 ;  /* 0x009896800000895d */ /* 0x010fea0003900000 */
[----:B------:R-:W4:Y:S02]  /*8d30*/  @!P0 SYNCS.PHASECHK.TRANS64 P0, [R0+URZ+0xd0], R3 ;  /* 0x0000d003000085a7 */ /* 0x000f2400080010ff */
[----:B----4-:R-:W-:Y:S05]  /*8d40*/  @!P0 BRA `(.L_x_87) ;  /* 0xfffffffc00f08947 */ /* 0x010fea000383ffff */
[----:B------:R-:W-:Y:S05]  /*8d50*/  BRA `(.L_x_186) ;  /* 0xffffffc000e07947 */ /* 0x000fea000383ffff */
.L_x_98:
[----:B-1----:R-:W-:Y:S04]  /*8d60*/  MOV R2, UR48 ;  /* 0x0000003000027c02 */ /* 0x002fe80008000f00 */
[----:B------:R1:W3:Y:S03]  /*8d70*/  SYNCS.PHASECHK.TRANS64.TRYWAIT P1, [R2+URZ+0x80], R3 ;  /* 0x00008003020075a7 */ /* 0x0002e600080211ff */
[----:B---3--:R-:W-:Y:S05]  /*8d80*/  @!P1 NANOSLEEP.SYNCS 0x989680 ;  /* 0x009896800000995d */ /* 0x008fea0003900000 */
[----:B------:R-:W3:Y:S02]  /*8d90*/  @!P1 SYNCS.PHASECHK.TRANS64 P1, [R2+URZ+0x80], R3 ;  /* 0x00008003020095a7 */ /* 0x000ee400080210ff */
[----:B---3--:R-:W-:Y:S05]  /*8da0*/  @!P1 BRA `(.L_x_98) ;  /* 0xfffffffc00ec9947 */ /* 0x008fea000383ffff */
[----:B------:R-:W-:Y:S05]  /*8db0*/  BRA `(.L_x_97) ;  /* 0xffffffcc00ec7947 */ /* 0x000fea000383ffff */
.L_x_100:
[----:B-1----:R1:W4:Y:S02]  /*8dc0*/  SYNCS.PHASECHK.TRANS64.TRYWAIT P0, [R79+URZ+0xf0], R0 ;  /* 0x0000f0004f0075a7 */ /* 0x00232400080011ff */
[----:B----4-:R-:W-:Y:S05]  /*8dd0*/  @!P0 NANOSLEEP.SYNCS 0x989680 ;  /* 0x009896800000895d */ /* 0x010fea0003900000 */
[----:B------:R-:W4:Y:S02]  /*8de0*/  @!P0 SYNCS.PHASECHK.TRANS64 P0, [R79+URZ+0xf0], R0 ;  /* 0x0000f0004f0085a7 */ /* 0x000f2400080010ff */
[----:B----4-:R-:W-:Y:S05]  /*8df0*/  @!P0 BRA `(.L_x_100) ;  /* 0xfffffffc00f08947 */ /* 0x010fea000383ffff */
[----:B------:R-:W-:Y:S05]  /*8e00*/  BRA `(.L_x_99) ;  /* 0xffffffd000107947 */ /* 0x000fea000383ffff */
.L_x_109:
[----:B--2---:R2:W4:Y:S02]  /*8e10*/  SYNCS.PHASECHK.TRANS64.TRYWAIT P0, [R3+URZ+0x80], R0 ;  /* 0x00008000030075a7 */ /* 0x00452400080011ff */
[----:B----4-:R-:W-:Y:S05]  /*8e20*/  @!P0 NANOSLEEP.SYNCS 0x989680 ;  /* 0x009896800000895d */ /* 0x010fea0003900000 */
[----:B------:R-:W4:Y:S02]  /*8e30*/  @!P0 SYNCS.PHASECHK.TRANS64 P0, [R3+URZ+0x80], R0 ;  /* 0x00008000030085a7 */ /* 0x000f2400080010ff */
[----:B----4-:R-:W-:Y:S05]  /*8e40*/  @!P0 BRA `(.L_x_109) ;  /* 0xfffffffc00f08947 */ /* 0x010fea000383ffff */
[----:B------:R-:W-:Y:S05]  /*8e50*/  BRA `(.L_x_108) ;  /* 0xffffffd400fc7947 */ /* 0x000fea000383ffff */
.L_x_117:
[----:B--2---:R2:W4:Y:S02]  /*8e60*/  SYNCS.PHASECHK.TRANS64.TRYWAIT P0, [R83+URZ+0x80], R4 ;  /* 0x00008004530075a7 */ /* 0x00452400080011ff */
[----:B----4-:R-:W-:Y:S05]  /*8e70*/  @!P0 NANOSLEEP.SYNCS 0x989680 ;  /* 0x009896800000895d */ /* 0x010fea0003900000 */
[----:B------:R-:W4:Y:S02]  /*8e80*/  @!P0 SYNCS.PHASECHK.TRANS64 P0, [R83+URZ+0x80], R4 ;  /* 0x00008004530085a7 */ /* 0x000f2400080010ff */
[----:B----4-:R-:W-:Y:S05]  /*8e90*/  @!P0 BRA `(.L_x_117) ;  /* 0xfffffffc00f08947 */ /* 0x010fea000383ffff */
[----:B------:R-:W-:Y:S05]  /*8ea0*/  BRA `(.L_x_116) ;  /* 0xffffffe000087947 */ /* 0x000fea000383ffff */
.L_x_125:
[----:B--2---:R2:W4:Y:S02]  /*8eb0*/  SYNCS.PHASECHK.TRANS64.TRYWAIT P0, [R88+URZ+0x80], R3 ;  /* 0x00008003580075a7 */ /* 0x00452400080011ff */
[----:B----4-:R-:W-:Y:S05]  /*8ec0*/  @!P0 NANOSLEEP.SYNCS 0x989680 ;  /* 0x009896800000895d */ /* 0x010fea0003900000 */
[----:B------:R-:W4:Y:S02]  /*8ed0*/  @!P0 SYNCS.PHASECHK.TRANS64 P0, [R88+URZ+0x80], R3 ;  /* 0x00008003580085a7 */ /* 0x000f2400080010ff */
[----:B----4-:R-:W-:Y:S05]  /*8ee0*/  @!P0 BRA `(.L_x_125) ;  /* 0xfffffffc00f08947 */ /* 0x010fea000383ffff */
[----:B------:R-:W-:Y:S05]  /*8ef0*/  BRA `(.L_x_124) ;  /* 0xffffffe800147947 */ /* 0x000fea000383ffff */
        .weak           $__internal_0_$__cuda_sm10x_tcgen05_guardrail_trap_col_being_dealloced_not_returned_by_alloc
        .type           $__internal_0_$__cuda_sm10x_tcgen05_guardrail_trap_col_being_dealloced_not_returned_by_alloc,@function
        .size           $__internal_0_$__cuda_sm10x_tcgen05_guardrail_trap_col_being_dealloced_not_returned_by_alloc,($__internal_1_$__cuda_sm10x_tcgen05_guardrail_trap_phase_invalid_during_alloc - $__internal_0_$__cuda_sm10x_tcgen05_guardrail_trap_col_being_dealloced_not_returned_by_alloc)
$__internal_0_$__cuda_sm10x_tcgen05_guardrail_trap_col_being_dealloced_not_returned_by_alloc:
[----:B------:R-:W-:Y:S05]  /*8f00*/  BPT.TRAP 0x1 ;  /* 0x000000040000795c */ /* 0x000fea0000300000 */
[----:B------:R-:W-:-:S04]  /*8f10*/  HFMA2 R3, -RZ, RZ, 0, 0 ;  /* 0x00000000ff037431 */ /* 0x000fc800000001ff */
[----:B------:R-:W-:Y:S05]  /*8f20*/  RET.REL.NODEC R2 `(_ZN7cutlass13device_kernelINS_4gemm6kernel13GemmUniversalIN4cute5tupleIJiiiiEEENS1_10collective13CollectiveMmaINS1_35MainloopSm100TmaUmmaWarpSpecializedILi8ELi2ELi4ENS5_IJNS4_1CILi1EEESB_SB_EEEEENS5_IJNSA_ILi64EEENSA_ILi128EEESE_EEENS_6half_tENS5_IJSB_llEEESH_SI_NS4_8TiledMMAINS4_8MMA_AtomIJNS4_20SM100_MMA_F16BF16_SSISH_SH_fLi64ELi128ELNS4_4UMMA5MajorE1ELSN_1ELNSM_7ScaleInE0ELSO_0EEEEEENS4_6LayoutISC_NS5_IJNSA_ILi0EEESS_SS_EEEEENS5_IJNS4_10UnderscoreESV_SV_EEEEENS4_13SM90_TMA_LOADENS4_14ComposedLayoutINS4_7SwizzleILi3ELi4ELi3EEENS4_18smem_ptr_flag_bitsILi16EEENSR_INS5_IJSE_NSA_ILi8EEEEEENS5_IJSB_SE_EEEEEEEvNS4_8identityESY_S18_vS19_EENS_8epilogue10collective18CollectiveEpilogueINS1B_23Sm100TmaWarpSpecializedILi4ELi2ELi16ELb1ELb0EEEJSG_NS5_IJNSR_ISE_SB_EENSR_INSA_ILi32EEESB_EEEEESH_NS5_IJlSB_lEEESH_S1K_NS1B_6fusion15FusionCallbacksIS1F_NS1L_17LinearCombinationISH_fSH_fLNS_15FloatRoundStyleE2EEESG_S1J_JEEENS4_5SM1004TMEM4LOAD26SM100_TMEM_LOAD_16dp256b4xESY_NSZ_INS10_ILi2ELi4ELi3EEES13_NSR_INS5_IJS14_S1H_EEENS5_IJS1H_SB_EEEEEEENS4_17SM75_U32x4_LDSM_NENS4_14SM90_TMA_STOREES1Z_NS4_17SM90_U32x4_STSM_NENS4_39AutoVectorizingCopyWithAssumedAlignmentILi128EEEEEEvvEEEEvNT_6ParamsE) ;  /* 0xffffff7002347950 */ /* 0x000fea0003c3ffff */
        .weak           $__internal_1_$__cuda_sm10x_tcgen05_guardrail_trap_phase_invalid_during_alloc
        .type           $__internal_1_$__cuda_sm10x_tcgen05_guardrail_trap_phase_invalid_during_alloc,@function
        .size           $__internal_1_$__cuda_sm10x_tcgen05_guardrail_trap_phase_invalid_during_alloc,($__internal_2_$__cuda_sm10x_tcgen05_guardrail_trap_unallocated_columns_being_dealloced - $__internal_1_$__cuda_sm10x_tcgen05_guardrail_trap_phase_invalid_during_alloc)
$__internal_1_$__cuda_sm10x_tcgen05_guardrail_trap_phase_invalid_during_alloc:
[----:B------:R-:W-:Y:S05]  /*8f30*/  BPT.TRAP 0x1 ;  /* 0x000000040000795c */ /* 0x000fea0000300000 */
[----:B------:R-:W-:-:S04]  /*8f40*/  MOV R3, 0x0 ;  /* 0x0000000000037802 */ /* 0x000fc80000000f00 */
[----:B------:R-:W-:Y:S05]  /*8f50*/  RET.REL.NODEC R2 `(_ZN7cutlass13device_kernelINS_4gemm6kernel13GemmUniversalIN4cute5tupleIJiiiiEEENS1_10collective13CollectiveMmaINS1_35MainloopSm100TmaUmmaWarpSpecializedILi8ELi2ELi4ENS5_IJNS4_1CILi1EEESB_SB_EEEEENS5_IJNSA_ILi64EEENSA_ILi128EEESE_EEENS_6half_tENS5_IJSB_llEEESH_SI_NS4_8TiledMMAINS4_8MMA_AtomIJNS4_20SM100_MMA_F16BF16_SSISH_SH_fLi64ELi128ELNS4_4UMMA5MajorE1ELSN_1ELNSM_7ScaleInE0ELSO_0EEEEEENS4_6LayoutISC_NS5_IJNSA_ILi0EEESS_SS_EEEEENS5_IJNS4_10UnderscoreESV_SV_EEEEENS4_13SM90_TMA_LOADENS4_14ComposedLayoutINS4_7SwizzleILi3ELi4ELi3EEENS4_18smem_ptr_flag_bitsILi16EEENSR_INS5_IJSE_NSA_ILi8EEEEEENS5_IJSB_SE_EEEEEEEvNS4_8identityESY_S18_vS19_EENS_8epilogue10collective18CollectiveEpilogueINS1B_23Sm100TmaWarpSpecializedILi4ELi2ELi16ELb1ELb0EEEJSG_NS5_IJNSR_ISE_SB_EENSR_INSA_ILi32EEESB_EEEEESH_NS5_IJlSB_lEEESH_S1K_NS1B_6fusion15FusionCallbacksIS1F_NS1L_17LinearCombinationISH_fSH_fLNS_15FloatRoundStyleE2EEESG_S1J_JEEENS4_5SM1004TMEM4LOAD26SM100_TMEM_LOAD_16dp256b4xESY_NSZ_INS10_ILi2ELi4ELi3EEES13_NSR_INS5_IJS14_S1H_EEENS5_IJS1H_SB_EEEEEEENS4_17SM75_U32x4_LDSM_NENS4_14SM90_TMA_STOREES1Z_NS4_17SM90_U32x4_STSM_NENS4_39AutoVectorizingCopyWithAssumedAlignmentILi128EEEEEEvvEEEEvNT_6ParamsE) ;  /* 0xffffff7002287950 */ /* 0x000fea0003c3ffff */
        .weak           $__internal_2_$__cuda_sm10x_tcgen05_guardrail_trap_unallocated_columns_being_dealloced
        .type           $__internal_2_$__cuda_sm10x_tcgen05_guardrail_trap_unallocated_columns_being_dealloced,@function
        .size           $__internal_2_$__cuda_sm10x_tcgen05_guardrail_trap_unallocated_columns_being_dealloced,(.L_x_188 - $__internal_2_$__cuda_sm10x_tcgen05_guardrail_trap_unallocated_columns_being_dealloced)
$__internal_2_$__cuda_sm10x_tcgen05_guardrail_trap_unallocated_columns_being_dealloced:
[----:B------:R-:W-:Y:S05]  /*8f60*/  BPT.TRAP 0x1 ;  /* 0x000000040000795c */ /* 0x000fea0000300000 */
[----:B------:R-:W-:-:S04]  /*8f70*/  HFMA2 R3, -RZ, RZ, 0, 0 ;  /* 0x00000000ff037431 */ /* 0x000fc800000001ff */
[----:B------:R-:W-:Y:S05]  /*8f80*/  RET.REL.NODEC R2 `(_ZN7cutlass13device_kernelINS_4gemm6kernel13GemmUniversalIN4cute5tupleIJiiiiEEENS1_10collective13CollectiveMmaINS1_35MainloopSm100TmaUmmaWarpSpecializedILi8ELi2ELi4ENS5_IJNS4_1CILi1EEESB_SB_EEEEENS5_IJNSA_ILi64EEENSA_ILi128EEESE_EEENS_6half_tENS5_IJSB_llEEESH_SI_NS4_8TiledMMAINS4_8MMA_AtomIJNS4_20SM100_MMA_F16BF16_SSISH_SH_fLi64ELi128ELNS4_4UMMA5MajorE1ELSN_1ELNSM_7ScaleInE0ELSO_0EEEEEENS4_6LayoutISC_NS5_IJNSA_ILi0EEESS_SS_EEEEENS5_IJNS4_10UnderscoreESV_SV_EEEEENS4_13SM90_TMA_LOADENS4_14ComposedLayoutINS4_7SwizzleILi3ELi4ELi3EEENS4_18smem_ptr_flag_bitsILi16EEENSR_INS5_IJSE_NSA_ILi8EEEEEENS5_IJSB_SE_EEEEEEEvNS4_8identityESY_S18_vS19_EENS_8epilogue10collective18CollectiveEpilogueINS1B_23Sm100TmaWarpSpecializedILi4ELi2ELi16ELb1ELb0EEEJSG_NS5_IJNSR_ISE_SB_EENSR_INSA_ILi32EEESB_EEEEESH_NS5_IJlSB_lEEESH_S1K_NS1B_6fusion15FusionCallbacksIS1F_NS1L_17LinearCombinationISH_fSH_fLNS_15FloatRoundStyleE2EEESG_S1J_JEEENS4_5SM1004TMEM4LOAD26SM100_TMEM_LOAD_16dp256b4xESY_NSZ_INS10_ILi2ELi4ELi3EEES13_NSR_INS5_IJS14_S1H_EEENS5_IJS1H_SB_EEEEEEENS4_17SM75_U32x4_LDSM_NENS4_14SM90_TMA_STOREES1Z_NS4_17SM90_U32x4_STSM_NENS4_39AutoVectorizingCopyWithAssumedAlignmentILi128EEEEEEvvEEEEvNT_6ParamsE) ;  /* 0xffffff70021c7950 */ /* 0x000fea0003c3ffff */
.L_x_187:
[----:B------:R-:W-:-:S00]  /*8f90*/  BRA `(.L_x_187) ;  /* 0xfffffffc00fc7947 */ /* 0x000fc0000383ffff */
[----:B------:R-:W-:-:S00]  /*8fa0*/  NOP ;  /* 0x0000000000007918 */ /* 0x000fc00000000000 */
        /* <DEDUP_REMOVED lines=13> */
.L_x_188:


//--------------------- .nv.global.init           --------------------------
	.section	.nv.global.init,"aw",@progbits
.nv.global.init:
	.type		$str$27,@object
	.size		$str$27,($str$28 - $str$27)
$str$27:
        /*0000*/ 	.byte	0x28, 0x61, 0x64, 0x64, 0x72, 0x65, 0x73, 0x73, 0x20, 0x26, 0x20, 0x6d, 0x61, 0x73, 0x6b, 0x29
        /*0010*/ 	.byte	0x20, 0x3d, 0x3d, 0x20, 0x30, 0x00
	.type		$str$28,@object
	.size		$str$28,($str$26 - $str$28)
$str$28:
        /*0016*/ 	.byte	0x2f, 0x74, 0x6d, 0x70, 0x2f, 0x63, 0x75, 0x74, 0x6c, 0x61, 0x73, 0x73, 0x5f, 0x73, 0x77, 0x65
        /*0026*/ 	.byte	0x65, 0x70, 0x5f, 0x73, 0x72, 0x63, 0x2f, 0x69, 0x6e, 0x63, 0x6c, 0x75, 0x64, 0x65, 0x2f, 0x63
        /*0036*/ 	.byte	0x75, 0x74, 0x65, 0x2f, 0x70, 0x6f, 0x69, 0x6e, 0x74, 0x65, 0x72, 0x5f, 0x66, 0x6c, 0x61, 0x67
        /*0046*/ 	.byte	0x67, 0x65, 0x64, 0x2e, 0x68, 0x70, 0x70, 0x00
	.type		$str$26,@object
	.size		$str$26,($str$25 - $str$26)
$str$26:
        /*004e*/ 	.byte	0x2f, 0x74, 0x6d, 0x70, 0x2f, 0x63, 0x75, 0x74, 0x6c, 0x61, 0x73, 0x73, 0x5f, 0x73, 0x77, 0x65
        /*005e*/ 	.byte	0x65, 0x70, 0x5f, 0x73, 0x72, 0x63, 0x2f, 0x69, 0x6e, 0x63, 0x6c, 0x75, 0x64, 0x65, 0x2f, 0x63
        /*006e*/ 	.byte	0x75, 0x74, 0x65, 0x2f, 0x61, 0x74, 0x6f, 0x6d, 0x2f, 0x63, 0x6f, 0x70, 0x79, 0x5f, 0x74, 0x72
        /*007e*/ 	.byte	0x61, 0x69, 0x74, 0x73, 0x5f, 0x73, 0x6d, 0x31, 0x30, 0x30, 0x2e, 0x68, 0x70, 0x70, 0x00
	.type		$str$25,@object
	.size		$str$25,(__unnamed_1 - $str$25)
$str$25:
        /*008d*/ 	.byte	0x28, 0x28, 0x75, 0x69, 0x6e, 0x74, 0x33, 0x32, 0x5f, 0x74, 0x28, 0x74, 0x68, 0x72, 0x65, 0x61
        /*009d*/ 	.byte	0x64, 0x49, 0x64, 0x78, 0x2e, 0x78, 0x29, 0x20, 0x2f, 0x20, 0x33, 0x32, 0x29, 0x20, 0x25, 0x20
        /*00ad*/ 	.byte	0x34, 0x29, 0x20, 0x3d, 0x3d, 0x20, 0x28, 0x28, 0x28, 0x74, 0x6d, 0x65, 0x6d, 0x5f, 0x61, 0x64
        /*00bd*/ 	.byte	0x64, 0x72, 0x20, 0x3e, 0x3e, 0x20, 0x31, 0x36, 0x29, 0x20, 0x2f, 0x20, 0x33, 0x32, 0x29, 0x20
        /*00cd*/ 	.byte	0x25, 0x20, 0x34, 0x29, 0x00
	.type		__unnamed_1,@object
	.size		__unnamed_1,(__unnamed_2 - __unnamed_1)
__unnamed_1:
        /*00d2*/ 	.byte	0x61, 0x75, 0x74, 0x6f, 0x20, 0x63, 0x75, 0x74, 0x65, 0x3a, 0x3a, 0x61, 0x73, 0x5f, 0x70, 0x6f
        /* <DEDUP_REMOVED lines=24> */
        /*0262*/ 	.byte	0x3e, 0x3e, 0x3e, 0x5d, 0x00
	.type		__unnamed_2,@object
	.size		__unnamed_2,(.L_2 - __unnamed_2)
__unnamed_2:
        /* <DEDUP_REMOVED lines=46> */
.L_2:


//--------------------- .nv.shared._ZN7cutlass13device_kernelINS_4gemm6kernel13GemmUniversalIN4cute5tupleIJiiiiEEENS1_10collective13CollectiveMmaINS1_35MainloopSm100TmaUmmaWarpSpecializedILi8ELi2ELi4ENS5_IJNS4_1CILi1EEESB_SB_EEEEENS5_IJNSA_ILi64EEENSA_ILi128EEESE_EEENS_6half_tENS5_IJSB_llEEESH_SI_NS4_8TiledMMAINS4_8MMA_AtomIJNS4_20SM100_MMA_F16BF16_SSISH_SH_fLi64ELi128ELNS4_4UMMA5MajorE1ELSN_1ELNSM_7ScaleInE0ELSO_0EEEEEENS4_6LayoutISC_NS5_IJNSA_ILi0EEESS_SS_EEEEENS5_IJNS4_10UnderscoreESV_SV_EEEEENS4_13SM90_TMA_LOADENS4_14ComposedLayoutINS4_7SwizzleILi3ELi4ELi3EEENS4_18smem_ptr_flag_bitsILi16EEENSR_INS5_IJSE_NSA_ILi8EEEEEENS5_IJSB_SE_EEEEEEEvNS4_8identityESY_S18_vS19_EENS_8epilogue10collective18CollectiveEpilogueINS1B_23Sm100TmaWarpSpecializedILi4ELi2ELi16ELb1ELb0EEEJSG_NS5_IJNSR_ISE_SB_EENSR_INSA_ILi32EEESB_EEEEESH_NS5_IJlSB_lEEESH_S1K_NS1B_6fusion15FusionCallbacksIS1F_NS1L_17LinearCombinationISH_fSH_fLNS_15FloatRoundStyleE2EEESG_S1J_JEEENS4_5SM1004TMEM4LOAD26SM100_TMEM_LOAD_16dp256b4xESY_NSZ_INS10_ILi2ELi4ELi3EEES13_NSR_INS5_IJS14_S1H_EEENS5_IJS1H_SB_EEEEEEENS4_17SM75_U32x4_LDSM_NENS4_14SM90_TMA_STOREES1Z_NS4_17SM90_U32x4_STSM_NENS4_39AutoVectorizingCopyWithAssumedAlignmentILi128EEEEEEvvEEEEvNT_6ParamsE --------------------------
	.section	.nv.shared._ZN7cutlass13device_kernelINS_4gemm6kernel13GemmUniversalIN4cute5tupleIJiiiiEEENS1_10collective13CollectiveMmaINS1_35MainloopSm100TmaUmmaWarpSpecializedILi8ELi2ELi4ENS5_IJNS4_1CILi1EEESB_SB_EEEEENS5_IJNSA_ILi64EEENSA_ILi128EEESE_EEENS_6half_tENS5_IJSB_llEEESH_SI_NS4_8TiledMMAINS4_8MMA_AtomIJNS4_20SM100_MMA_F16BF16_SSISH_SH_fLi64ELi128ELNS4_4UMMA5MajorE1ELSN_1ELNSM_7ScaleInE0ELSO_0EEEEEENS4_6LayoutISC_NS5_IJNSA_ILi0EEESS_SS_EEEEENS5_IJNS4_10UnderscoreESV_SV_EEEEENS4_13SM90_TMA_LOADENS4_14ComposedLayoutINS4_7SwizzleILi3ELi4ELi3EEENS4_18smem_ptr_flag_bitsILi16EEENSR_INS5_IJSE_NSA_ILi8EEEEEENS5_IJSB_SE_EEEEEEEvNS4_8identityESY_S18_vS19_EENS_8epilogue10collective18CollectiveEpilogueINS1B_23Sm100TmaWarpSpecializedILi4ELi2ELi16ELb1ELb0EEEJSG_NS5_IJNSR_ISE_SB_EENSR_INSA_ILi32EEESB_EEEEESH_NS5_IJlSB_lEEESH_S1K_NS1B_6fusion15FusionCallbacksIS1F_NS1L_17LinearCombinationISH_fSH_fLNS_15FloatRoundStyleE2EEESG_S1J_JEEENS4_5SM1004TMEM4LOAD26SM100_TMEM_LOAD_16dp256b4xESY_NSZ_INS10_ILi2ELi4ELi3EEES13_NSR_INS5_IJS14_S1H_EEENS5_IJS1H_SB_EEEEEEENS4_17SM75_U32x4_LDSM_NENS4_14SM90_TMA_STOREES1Z_NS4_17SM90_U32x4_STSM_NENS4_39AutoVectorizingCopyWithAssumedAlignmentILi128EEEEEEvvEEEEvNT_6ParamsE,"aw",@nobits
	.sectionflags	@""
	.align	16
	.zero		1024


//--------------------- .nv.shared.reserved.0     --------------------------
	.section	.nv.shared.reserved.0,"aw",@nobits
	.weak		__nv_reservedSMEM_offset_0_alias
	.size		__nv_reservedSMEM_offset_0_alias, 0, 64
	.other		__nv_reservedSMEM_offset_0_alias,@"STO_CUDA_RESERVED_SHARED STV_DEFAULT"
__nv_reservedSMEM_offset_0_alias:
	.zero		0
.nv.shared.reserved.0:
	.zero		64
	.weak		__nv_reservedSMEM_tcgen05_partition
	.type		__nv_reservedSMEM_tcgen05_partition,@object
	.size		__nv_reservedSMEM_tcgen05_partition,(.L_0 - __nv_reservedSMEM_tcgen05_partition)
__nv_reservedSMEM_tcgen05_partition:
	.zero		32
.L_0:


//--------------------- .nv.global                --------------------------
	.section	.nv.global,"aw",@nobits
.nv.global:
	.type		_ZN40_INTERNAL_8878c0d4_4_k_cu_b7851a0e_313834cute1_E,@object
	.size		_ZN40_INTERNAL_8878c0d4_4_k_cu_b7851a0e_313834cute1_E,(_ZN40_INTERNAL_8878c0d4_4_k_cu_b7851a0e_313834cuda3std3__45__cpo6cbeginE - _ZN40_INTERNAL_8878c0d4_4_k_cu_b7851a0e_313834cute1_E)
_ZN40_INTERNAL_8878c0d4_4_k_cu_b7851a0e_313834cute1_E:
	.zero		1
	.type		_ZN40_INTERNAL_8878c0d4_4_k_cu_b7851a0e_313834cuda3std3__45__cpo6cbeginE,@object
	.size		_ZN40_INTERNAL_8878c0d4_4_k_cu_b7851a0e_313834cuda3std3__45__cpo6cbeginE,(_ZN40_INTERNAL_8878c0d4_4_k_cu_b7851a0e_313834cuda3std3__48in_placeE - _ZN40_INTERNAL_8878c0d4_4_k_cu_b7851a0e_313834cuda3std3__45__cpo6cbeginE)
_ZN40_INTERNAL_8878c0d4_4_k_cu_b7851a0e_313834cuda3std3__45__cpo6cbeginE:
	.zero		1
	.type		_ZN40_INTERNAL_8878c0d4_4_k_cu_b7851a0e_313834cuda3std3__48in_placeE,@object
	.size		_ZN40_INTERNAL_8878c0d4_4_k_cu_b7851a0e_313834cuda3std3__48in_placeE,(_ZN40_INTERNAL_8878c0d4_4_k_cu_b7851a0e_313834cuda3std6ranges3__45__cpo9iter_moveE - _ZN40_INTERNAL_8878c0d4_4_k_cu_b7851a0e_313834cuda3std3__48in_placeE)
_ZN40_INTERNAL_8878c0d4_4_k_cu_b7851a0e_313834cuda3std3__48in_placeE:
	.zero		1
	.type		_ZN40_INTERNAL_8878c0d4_4_k_cu_b7851a0e_313834cuda3std6ranges3__45__cpo9iter_moveE,@object
	.size		_ZN40_INTERNAL_8878c0d4_4_k_cu_b7851a0e_313834cuda3std6ranges3__45__cpo9iter_moveE,(_ZN40_INTERNAL_8878c0d4_4_k_cu_b7851a0e_313834cuda3std3__45__cpo5beginE - _ZN40_INTERNAL_8878c0d4_4_k_cu_b7851a0e_313834cuda3std6ranges3__45__cpo9iter_moveE)
_ZN40_INTERNAL_8878c0d4_4_k_cu_b7851a0e_313834cuda3std6ranges3__45__cpo9iter_moveE:
	.zero		1
	.type		_ZN40_INTERNAL_8878c0d4_4_k_cu_b7851a0e_313834cuda3std3__45__cpo5beginE,@object
	.size		_ZN40_INTERNAL_8878c0d4_4_k_cu_b7851a0e_313834cuda3std3__45__cpo5beginE,(_ZN40_INTERNAL_8878c0d4_4_k_cu_b7851a0e_313834cuda3std3__442_GLOBAL__N__8878c0d4_4_k_cu_b7851a0e_313836ignoreE - _ZN40_INTERNAL_8878c0d4_4_k_cu_b7851a0e_313834cuda3std3__45__cpo5beginE)
_ZN40_INTERNAL_8878c0d4_4_k_cu_b7851a0e_313834cuda3std3__45__cpo5beginE:
	.zero		1
	.type		_ZN40_INTERNAL_8878c0d4_4_k_cu_b7851a0e_313834cuda3std3__442_GLOBAL__N__8878c0d4_4_k_cu_b7851a0e_313836ignoreE,@object
	.size		_ZN40_INTERNAL_8878c0d4_4_k_cu_b7851a0e_313834cuda3std3__442_GLOBAL__N__8878c0d4_4_k_cu_b7851a0e_313836ignoreE,(_ZN40_INTERNAL_8878c0d4_4_k_cu_b7851a0e_313834cute7productE - _ZN40_INTERNAL_8878c0d4_4_k_cu_b7851a0e_313834cuda3std3__442_GLOBAL__N__8878c0d4_4_k_cu_b7851a0e_313836ignoreE)
_ZN40_INTERNAL_8878c0d4_4_k_cu_b7851a0e_313834cuda3std3__442_GLOBAL__N__8878c0d4_4_k_cu_b7851a0e_313836ignoreE:
	.zero		1
	.type		_ZN40_INTERNAL_8878c0d4_4_k_cu_b7851a0e_313834cute7productE,@object
	.size		_ZN40_INTERNAL_8878c0d4_4_k_cu_b7851a0e_313834cute7productE,(_ZN40_INTERNAL_8878c0d4_4_k_cu_b7851a0e_313834cuda3std3__45__cpo3endE - _ZN40_INTERNAL_8878c0d4_4_k_cu_b7851a0e_313834cute7productE)
_ZN40_INTERNAL_8878c0d4_4_k_cu_b7851a0e_313834cute7productE:
	.zero		1
	.type		_ZN40_INTERNAL_8878c0d4_4_k_cu_b7851a0e_313834cuda3std3__45__cpo3endE,@object
	.size		_ZN40_INTERNAL_8878c0d4_4_k_cu_b7851a0e_313834cuda3std3__45__cpo3endE,(_ZN40_INTERNAL_8878c0d4_4_k_cu_b7851a0e_313834cuda3std3__419piecewise_constructE - _ZN40_INTERNAL_8878c0d4_4_k_cu_b7851a0e_313834cuda3std3__45__cpo3endE)
_ZN40_INTERNAL_8878c0d4_4_k_cu_b7851a0e_313834cuda3std3__45__cpo3endE:
	.zero		1
	.type		_ZN40_INTERNAL_8878c0d4_4_k_cu_b7851a0e_313834cuda3std3__419piecewise_constructE,@object
	.size		_ZN40_INTERNAL_8878c0d4_4_k_cu_b7851a0e_313834cuda3std3__419piecewise_constructE,(_ZN40_INTERNAL_8878c0d4_4_k_cu_b7851a0e_313834cuda3std3__45__cpo4cendE - _ZN40_INTERNAL_8878c0d4_4_k_cu_b7851a0e_313834cuda3std3__419piecewise_constructE)
_ZN40_INTERNAL_8878c0d4_4_k_cu_b7851a0e_313834cuda3std3__419piecewise_constructE:
	.zero		1
	.type		_ZN40_INTERNAL_8878c0d4_4_k_cu_b7851a0e_313834cuda3std3__45__cpo4cendE,@object
	.size		_ZN40_INTERNAL_8878c0d4_4_k_cu_b7851a0e_313834cuda3std3__45__cpo4cendE,(_ZN40_INTERNAL_8878c0d4_4_k_cu_b7851a0e_313834cuda3std6ranges3__45__cpo4swapE - _ZN40_INTERNAL_8878c0d4_4_k_cu_b7851a0e_313834cuda3std3__45__cpo4cendE)
_ZN40_INTERNAL_8878c0d4_4_k_cu_b7851a0e_313834cuda3std3__45__cpo4cendE:
	.zero		1
	.type		_ZN40_INTERNAL_8878c0d4_4_k_cu_b7851a0e_313834cuda3std6ranges3__45__cpo4swapE,@object
	.size		_ZN40_INTERNAL_8878c0d4_4_k_cu_b7851a0e_313834cuda3std6ranges3__45__cpo4swapE,(.L_10 - _ZN40_INTERNAL_8878c0d4_4_k_cu_b7851a0e_313834cuda3std6ranges3__45__cpo4swapE)
_ZN40_INTERNAL_8878c0d4_4_k_cu_b7851a0e_313834cuda3std6ranges3__45__cpo4swapE:
	.zero		1
.L_10:


//--------------------- .nv.constant0._ZN7cutlass13device_kernelINS_4gemm6kernel13GemmUniversalIN4cute5tupleIJiiiiEEENS1_10collective13CollectiveMmaINS1_35MainloopSm100TmaUmmaWarpSpecializedILi8ELi2ELi4ENS5_IJNS4_1CILi1EEESB_SB_EEEEENS5_IJNSA_ILi64EEENSA_ILi128EEESE_EEENS_6half_tENS5_IJSB_llEEESH_SI_NS4_8TiledMMAINS4_8MMA_AtomIJNS4_20SM100_MMA_F16BF16_SSISH_SH_fLi64ELi128ELNS4_4UMMA5MajorE1ELSN_1ELNSM_7ScaleInE0ELSO_0EEEEEENS4_6LayoutISC_NS5_IJNSA_ILi0EEESS_SS_EEEEENS5_IJNS4_10UnderscoreESV_SV_EEEEENS4_13SM90_TMA_LOADENS4_14ComposedLayoutINS4_7SwizzleILi3ELi4ELi3EEENS4_18smem_ptr_flag_bitsILi16EEENSR_INS5_IJSE_NSA_ILi8EEEEEENS5_IJSB_SE_EEEEEEEvNS4_8identityESY_S18_vS19_EENS_8epilogue10collective18CollectiveEpilogueINS1B_23Sm100TmaWarpSpecializedILi4ELi2ELi16ELb1ELb0EEEJSG_NS5_IJNSR_ISE_SB_EENSR_INSA_ILi32EEESB_EEEEESH_NS5_IJlSB_lEEESH_S1K_NS1B_6fusion15FusionCallbacksIS1F_NS1L_17LinearCombinationISH_fSH_fLNS_15FloatRoundStyleE2EEESG_S1J_JEEENS4_5SM1004TMEM4LOAD26SM100_TMEM_LOAD_16dp256b4xESY_NSZ_INS10_ILi2ELi4ELi3EEES13_NSR_INS5_IJS14_S1H_EEENS5_IJS1H_SB_EEEEEEENS4_17SM75_U32x4_LDSM_NENS4_14SM90_TMA_STOREES1Z_NS4_17SM90_U32x4_STSM_NENS4_39AutoVectorizingCopyWithAssumedAlignmentILi128EEEEEEvvEEEEvNT_6ParamsE --------------------------
	.section	.nv.constant0._ZN7cutlass13device_kernelINS_4gemm6kernel13GemmUniversalIN4cute5tupleIJiiiiEEENS1_10collective13CollectiveMmaINS1_35MainloopSm100TmaUmmaWarpSpecializedILi8ELi2ELi4ENS5_IJNS4_1CILi1EEESB_SB_EEEEENS5_IJNSA_ILi64EEENSA_ILi128EEESE_EEENS_6half_tENS5_IJSB_llEEESH_SI_NS4_8TiledMMAINS4_8MMA_AtomIJNS4_20SM100_MMA_F16BF16_SSISH_SH_fLi64ELi128ELNS4_4UMMA5MajorE1ELSN_1ELNSM_7ScaleInE0ELSO_0EEEEEENS4_6LayoutISC_NS5_IJNSA_ILi0EEESS_SS_EEEEENS5_IJNS4_10UnderscoreESV_SV_EEEEENS4_13SM90_TMA_LOADENS4_14ComposedLayoutINS4_7SwizzleILi3ELi4ELi3EEENS4_18smem_ptr_flag_bitsILi16EEENSR_INS5_IJSE_NSA_ILi8EEEEEENS5_IJSB_SE_EEEEEEEvNS4_8identityESY_S18_vS19_EENS_8epilogue10collective18CollectiveEpilogueINS1B_23Sm100TmaWarpSpecializedILi4ELi2ELi16ELb1ELb0EEEJSG_NS5_IJNSR_ISE_SB_EENSR_INSA_ILi32EEESB_EEEEESH_NS5_IJlSB_lEEESH_S1K_NS1B_6fusion15FusionCallbacksIS1F_NS1L_17LinearCombinationISH_fSH_fLNS_15FloatRoundStyleE2EEESG_S1J_JEEENS4_5SM1004TMEM4LOAD26SM100_TMEM_LOAD_16dp256b4xESY_NSZ_INS10_ILi2ELi4ELi3EEES13_NSR_INS5_IJS14_S1H_EEENS5_IJS1H_SB_EEEEEEENS4_17SM75_U32x4_LDSM_NENS4_14SM90_TMA_STOREES1Z_NS4_17SM90_U32x4_STSM_NENS4_39AutoVectorizingCopyWithAssumedAlignmentILi128EEEEEEvvEEEEvNT_6ParamsE,"a",@progbits
	.sectionflags	@""
	.align	4
.nv.constant0._ZN7cutlass13device_kernelINS_4gemm6kernel13GemmUniversalIN4cute5tupleIJiiiiEEENS1_10collective13CollectiveMmaINS1_35MainloopSm100TmaUmmaWarpSpecializedILi8ELi2ELi4ENS5_IJNS4_1CILi1EEESB_SB_EEEEENS5_IJNSA_ILi64EEENSA_ILi128EEESE_EEENS_6half_tENS5_IJSB_llEEESH_SI_NS4_8TiledMMAINS4_8MMA_AtomIJNS4_20SM100_MMA_F16BF16_SSISH_SH_fLi64ELi128ELNS4_4UMMA5MajorE1ELSN_1ELNSM_7ScaleInE0ELSO_0EEEEEENS4_6LayoutISC_NS5_IJNSA_ILi0EEESS_SS_EEEEENS5_IJNS4_10UnderscoreESV_SV_EEEEENS4_13SM90_TMA_LOADENS4_14ComposedLayoutINS4_7SwizzleILi3ELi4ELi3EEENS4_18smem_ptr_flag_bitsILi16EEENSR_INS5_IJSE_NSA_ILi8EEEEEENS5_IJSB_SE_EEEEEEEvNS4_8identityESY_S18_vS19_EENS_8epilogue10collective18CollectiveEpilogueINS1B_23Sm100TmaWarpSpecializedILi4ELi2ELi16ELb1ELb0EEEJSG_NS5_IJNSR_ISE_SB_EENSR_INSA_ILi32EEESB_EEEEESH_NS5_IJlSB_lEEESH_S1K_NS1B_6fusion15FusionCallbacksIS1F_NS1L_17LinearCombinationISH_fSH_fLNS_15FloatRoundStyleE2EEESG_S1J_JEEENS4_5SM1004TMEM4LOAD26SM100_TMEM_LOAD_16dp256b4xESY_NSZ_INS10_ILi2ELi4ELi3EEES13_NSR_INS5_IJS14_S1H_EEENS5_IJS1H_SB_EEEEEEENS4_17SM75_U32x4_LDSM_NENS4_14SM90_TMA_STOREES1Z_NS4_17SM90_U32x4_STSM_NENS4_39AutoVectorizingCopyWithAssumedAlignmentILi128EEEEEEvvEEEEvNT_6ParamsE:
	.zero		2944


//--------------------- SYMBOLS --------------------------

	.type		.nv.reservedSmem.offset0,@object
	.size		.nv.reservedSmem.offset0,0x4
	.type		.nv.reservedSmem.cap,@object
	.size		.nv.reservedSmem.cap,0x4
	.type		__assertfail,@function
